//
// Generated by NVIDIA NVVM Compiler
//
// Compiler Build ID: CL-36424714
// Cuda compilation tools, release 13.0, V13.0.88
// Based on NVVM 20.0.0
//

.version 9.0
.target sm_100
.address_size 64

	// .globl	_Z12bleloch_scanPjS_i
.extern .shared .align 16 .b8 sdata[];

.visible .entry _Z12bleloch_scanPjS_i(
	.param .u64 .ptr .align 1 _Z12bleloch_scanPjS_i_param_0,
	.param .u64 .ptr .align 1 _Z12bleloch_scanPjS_i_param_1,
	.param .u32 _Z12bleloch_scanPjS_i_param_2
)
{
	.reg .pred 	%p<12>;
	.reg .b32 	%r<53>;
	.reg .b64 	%rd<9>;

	ld.param.u64 	%rd4, [_Z12bleloch_scanPjS_i_param_0];
	ld.param.u64 	%rd5, [_Z12bleloch_scanPjS_i_param_1];
	ld.param.u32 	%r19, [_Z12bleloch_scanPjS_i_param_2];
	mov.u32 	%r1, %tid.x;
	mov.u32 	%r2, %ntid.x;
	mov.u32 	%r3, %ctaid.x;
	setp.lt.s32 	%p1, %r19, 1;
	@%p1 bra 	$L__BB0_18;
	shl.b32 	%r22, %r1, 2;
	mov.u32 	%r23, sdata;
	add.s32 	%r4, %r23, %r22;
	add.s32 	%r5, %r1, 1;
	shl.b32 	%r24, %r2, 2;
	add.s32 	%r6, %r23, %r24;
	mad.lo.s32 	%r7, %r3, %r2, %r1;
	mov.u32 	%r25, %nctaid.x;
	mul.lo.s32 	%r8, %r25, %r2;
	cvta.to.global.u64 	%rd1, %rd4;
	cvta.to.global.u64 	%rd2, %rd5;
	mov.b32 	%r49, 0;
$L__BB0_2:
	add.s32 	%r11, %r7, %r49;
	setp.ge.u32 	%p2, %r11, %r19;
	@%p2 bra 	$L__BB0_18;
	setp.lt.u32 	%p3, %r2, 2;
	mul.wide.u32 	%rd6, %r11, 4;
	add.s64 	%rd3, %rd1, %rd6;
	ld.global.u32 	%r26, [%rd3];
	st.shared.u32 	[%r4], %r26;
	bar.sync 	0;
	@%p3 bra 	$L__BB0_8;
	mov.b32 	%r50, 2;
$L__BB0_5:
	shr.u32 	%r28, %r50, 1;
	sub.s32 	%r29, %r5, %r28;
	add.s32 	%r30, %r50, -1;
	and.b32  	%r31, %r29, %r30;
	setp.ne.s32 	%p4, %r31, 0;
	@%p4 bra 	$L__BB0_7;
	shl.b32 	%r32, %r50, 1;
	add.s32 	%r33, %r4, %r32;
	ld.shared.u32 	%r34, [%r33];
	ld.shared.u32 	%r35, [%r4];
	add.s32 	%r36, %r35, %r34;
	st.shared.u32 	[%r33], %r36;
$L__BB0_7:
	bar.sync 	0;
	shl.b32 	%r50, %r50, 1;
	setp.le.u32 	%p5, %r50, %r2;
	@%p5 bra 	$L__BB0_5;
$L__BB0_8:
	setp.ne.s32 	%p6, %r1, 0;
	@%p6 bra 	$L__BB0_10;
	ld.shared.u32 	%r51, [%r6+-4];
	mov.b32 	%r37, 0;
	st.shared.u32 	[%r6+-4], %r37;
$L__BB0_10:
	setp.lt.u32 	%p7, %r2, 2;
	bar.sync 	0;
	@%p7 bra 	$L__BB0_15;
	mov.u32 	%r52, %r2;
$L__BB0_12:
	shr.u32 	%r17, %r52, 1;
	sub.s32 	%r38, %r5, %r17;
	rem.s32 	%r39, %r38, %r52;
	setp.ne.s32 	%p8, %r39, 0;
	@%p8 bra 	$L__BB0_14;
	shl.b32 	%r40, %r17, 2;
	add.s32 	%r41, %r4, %r40;
	ld.shared.u32 	%r42, [%r41];
	ld.shared.u32 	%r43, [%r4];
	add.s32 	%r44, %r43, %r42;
	st.shared.u32 	[%r41], %r44;
	st.shared.u32 	[%r4], %r42;
$L__BB0_14:
	bar.sync 	0;
	setp.gt.u32 	%p9, %r52, 3;
	mov.u32 	%r52, %r17;
	@%p9 bra 	$L__BB0_12;
$L__BB0_15:
	setp.ne.s32 	%p10, %r1, 0;
	@%p10 bra 	$L__BB0_17;
	div.u32 	%r45, %r49, %r2;
	add.s32 	%r46, %r45, %r3;
	mul.wide.u32 	%rd7, %r46, 4;
	add.s64 	%rd8, %rd2, %rd7;
	st.global.u32 	[%rd8], %r51;
$L__BB0_17:
	ld.shared.u32 	%r47, [%r4];
	st.global.u32 	[%rd3], %r47;
	add.s32 	%r49, %r49, %r8;
	setp.lt.s32 	%p11, %r49, %r19;
	@%p11 bra 	$L__BB0_2;
$L__BB0_18:
	ret;

}
	// .globl	_Z8put_sumsPjS_i
.visible .entry _Z8put_sumsPjS_i(
	.param .u64 .ptr .align 1 _Z8put_sumsPjS_i_param_0,
	.param .u64 .ptr .align 1 _Z8put_sumsPjS_i_param_1,
	.param .u32 _Z8put_sumsPjS_i_param_2
)
{
	.reg .pred 	%p<7>;
	.reg .b32 	%r<53>;
	.reg .b64 	%rd<23>;

	ld.param.u64 	%rd3, [_Z8put_sumsPjS_i_param_0];
	ld.param.u64 	%rd4, [_Z8put_sumsPjS_i_param_1];
	ld.param.u32 	%r13, [_Z8put_sumsPjS_i_param_2];
	cvta.to.global.u64 	%rd1, %rd4;
	cvta.to.global.u64 	%rd2, %rd3;
	mov.u32 	%r14, %ctaid.x;
	mov.u32 	%r1, %ntid.x;
	mov.u32 	%r15, %tid.x;
	mad.lo.s32 	%r51, %r14, %r1, %r15;
	mov.u32 	%r16, %nctaid.x;
	mul.lo.s32 	%r3, %r16, %r1;
	setp.ge.s32 	%p1, %r51, %r13;
	@%p1 bra 	$L__BB1_7;
	add.s32 	%r17, %r51, %r3;
	max.s32 	%r18, %r13, %r17;
	setp.lt.s32 	%p2, %r17, %r13;
	selp.u32 	%r19, 1, 0, %p2;
	add.s32 	%r20, %r17, %r19;
	sub.s32 	%r21, %r18, %r20;
	div.u32 	%r22, %r21, %r3;
	add.s32 	%r4, %r22, %r19;
	and.b32  	%r23, %r4, 3;
	setp.eq.s32 	%p3, %r23, 3;
	@%p3 bra 	$L__BB1_4;
	add.s32 	%r24, %r4, 1;
	and.b32  	%r25, %r24, 3;
	neg.s32 	%r49, %r25;
$L__BB1_3:
	.pragma "nounroll";
	mul.wide.s32 	%rd5, %r51, 4;
	add.s64 	%rd6, %rd2, %rd5;
	ld.global.u32 	%r26, [%rd6];
	div.u32 	%r27, %r51, %r1;
	mul.wide.u32 	%rd7, %r27, 4;
	add.s64 	%rd8, %rd1, %rd7;
	ld.global.u32 	%r28, [%rd8];
	add.s32 	%r29, %r28, %r26;
	st.global.u32 	[%rd6], %r29;
	add.s32 	%r51, %r51, %r3;
	add.s32 	%r49, %r49, 1;
	setp.ne.s32 	%p4, %r49, 0;
	@%p4 bra 	$L__BB1_3;
$L__BB1_4:
	setp.lt.u32 	%p5, %r4, 3;
	@%p5 bra 	$L__BB1_7;
	mul.wide.s32 	%rd13, %r3, 4;
$L__BB1_6:
	mul.wide.s32 	%rd9, %r51, 4;
	add.s64 	%rd10, %rd2, %rd9;
	ld.global.u32 	%r30, [%rd10];
	div.u32 	%r31, %r51, %r1;
	mul.wide.u32 	%rd11, %r31, 4;
	add.s64 	%rd12, %rd1, %rd11;
	ld.global.u32 	%r32, [%rd12];
	add.s32 	%r33, %r32, %r30;
	st.global.u32 	[%rd10], %r33;
	add.s32 	%r34, %r51, %r3;
	add.s64 	%rd14, %rd10, %rd13;
	ld.global.u32 	%r35, [%rd14];
	div.u32 	%r36, %r34, %r1;
	mul.wide.u32 	%rd15, %r36, 4;
	add.s64 	%rd16, %rd1, %rd15;
	ld.global.u32 	%r37, [%rd16];
	add.s32 	%r38, %r37, %r35;
	st.global.u32 	[%rd14], %r38;
	add.s32 	%r39, %r34, %r3;
	add.s64 	%rd17, %rd14, %rd13;
	ld.global.u32 	%r40, [%rd17];
	div.u32 	%r41, %r39, %r1;
	mul.wide.u32 	%rd18, %r41, 4;
	add.s64 	%rd19, %rd1, %rd18;
	ld.global.u32 	%r42, [%rd19];
	add.s32 	%r43, %r42, %r40;
	st.global.u32 	[%rd17], %r43;
	add.s32 	%r44, %r39, %r3;
	add.s64 	%rd20, %rd17, %rd13;
	ld.global.u32 	%r45, [%rd20];
	div.u32 	%r46, %r44, %r1;
	mul.wide.u32 	%rd21, %r46, 4;
	add.s64 	%rd22, %rd1, %rd21;
	ld.global.u32 	%r47, [%rd22];
	add.s32 	%r48, %r47, %r45;
	st.global.u32 	[%rd20], %r48;
	add.s32 	%r51, %r44, %r3;
	setp.lt.s32 	%p6, %r51, %r13;
	@%p6 bra 	$L__BB1_6;
$L__BB1_7:
	ret;

}
	// .globl	_Z8get_valsPjS_ii
.visible .entry _Z8get_valsPjS_ii(
	.param .u64 .ptr .align 1 _Z8get_valsPjS_ii_param_0,
	.param .u64 .ptr .align 1 _Z8get_valsPjS_ii_param_1,
	.param .u32 _Z8get_valsPjS_ii_param_2,
	.param .u32 _Z8get_valsPjS_ii_param_3
)
{
	.reg .pred 	%p<7>;
	.reg .b32 	%r<47>;
	.reg .b64 	%rd<18>;

	ld.param.u64 	%rd3, [_Z8get_valsPjS_ii_param_0];
	ld.param.u64 	%rd4, [_Z8get_valsPjS_ii_param_1];
	ld.param.u32 	%r12, [_Z8get_valsPjS_ii_param_2];
	ld.param.u32 	%r13, [_Z8get_valsPjS_ii_param_3];
	cvta.to.global.u64 	%rd1, %rd4;
	cvta.to.global.u64 	%rd2, %rd3;
	mov.u32 	%r14, %ctaid.x;
	mov.u32 	%r15, %ntid.x;
	mov.u32 	%r16, %tid.x;
	mad.lo.s32 	%r45, %r14, %r15, %r16;
	mov.u32 	%r17, %nctaid.x;
	mul.lo.s32 	%r2, %r17, %r15;
	setp.ge.s32 	%p1, %r45, %r12;
	@%p1 bra 	$L__BB2_7;
	add.s32 	%r18, %r45, %r2;
	max.s32 	%r19, %r12, %r18;
	setp.lt.s32 	%p2, %r18, %r12;
	selp.u32 	%r20, 1, 0, %p2;
	add.s32 	%r21, %r18, %r20;
	sub.s32 	%r22, %r19, %r21;
	div.u32 	%r23, %r22, %r2;
	add.s32 	%r3, %r23, %r20;
	and.b32  	%r24, %r3, 3;
	setp.eq.s32 	%p3, %r24, 3;
	@%p3 bra 	$L__BB2_4;
	add.s32 	%r25, %r3, 1;
	and.b32  	%r26, %r25, 3;
	neg.s32 	%r43, %r26;
$L__BB2_3:
	.pragma "nounroll";
	mul.wide.s32 	%rd5, %r45, 4;
	add.s64 	%rd6, %rd1, %rd5;
	add.s64 	%rd7, %rd2, %rd5;
	ld.global.u32 	%r27, [%rd7];
	shr.u32 	%r28, %r27, %r13;
	and.b32  	%r29, %r28, 1;
	st.global.u32 	[%rd6], %r29;
	add.s32 	%r45, %r45, %r2;
	add.s32 	%r43, %r43, 1;
	setp.ne.s32 	%p4, %r43, 0;
	@%p4 bra 	$L__BB2_3;
$L__BB2_4:
	setp.lt.u32 	%p5, %r3, 3;
	@%p5 bra 	$L__BB2_7;
	mul.wide.s32 	%rd11, %r2, 4;
	shl.b32 	%r42, %r2, 2;
$L__BB2_6:
	mul.wide.s32 	%rd8, %r45, 4;
	add.s64 	%rd9, %rd2, %rd8;
	ld.global.u32 	%r30, [%rd9];
	shr.u32 	%r31, %r30, %r13;
	and.b32  	%r32, %r31, 1;
	add.s64 	%rd10, %rd1, %rd8;
	st.global.u32 	[%rd10], %r32;
	add.s64 	%rd12, %rd9, %rd11;
	ld.global.u32 	%r33, [%rd12];
	shr.u32 	%r34, %r33, %r13;
	and.b32  	%r35, %r34, 1;
	add.s64 	%rd13, %rd10, %rd11;
	st.global.u32 	[%rd13], %r35;
	add.s64 	%rd14, %rd12, %rd11;
	ld.global.u32 	%r36, [%rd14];
	shr.u32 	%r37, %r36, %r13;
	and.b32  	%r38, %r37, 1;
	add.s64 	%rd15, %rd13, %rd11;
	st.global.u32 	[%rd15], %r38;
	add.s64 	%rd16, %rd14, %rd11;
	ld.global.u32 	%r39, [%rd16];
	shr.u32 	%r40, %r39, %r13;
	and.b32  	%r41, %r40, 1;
	add.s64 	%rd17, %rd15, %rd11;
	st.global.u32 	[%rd17], %r41;
	add.s32 	%r45, %r42, %r45;
	setp.lt.s32 	%p6, %r45, %r12;
	@%p6 bra 	$L__BB2_6;
$L__BB2_7:
	ret;

}
	// .globl	_Z9rank_swapPjS_iiS_
.visible .entry _Z9rank_swapPjS_iiS_(
	.param .u64 .ptr .align 1 _Z9rank_swapPjS_iiS__param_0,
	.param .u64 .ptr .align 1 _Z9rank_swapPjS_iiS__param_1,
	.param .u32 _Z9rank_swapPjS_iiS__param_2,
	.param .u32 _Z9rank_swapPjS_iiS__param_3,
	.param .u64 .ptr .align 1 _Z9rank_swapPjS_iiS__param_4
)
{
	.reg .pred 	%p<4>;
	.reg .b32 	%r<28>;
	.reg .b64 	%rd<18>;

	ld.param.u64 	%rd7, [_Z9rank_swapPjS_iiS__param_0];
	ld.param.u64 	%rd8, [_Z9rank_swapPjS_iiS__param_1];
	ld.param.u32 	%r11, [_Z9rank_swapPjS_iiS__param_2];
	ld.param.u32 	%r12, [_Z9rank_swapPjS_iiS__param_3];
	ld.param.u64 	%rd6, [_Z9rank_swapPjS_iiS__param_4];
	cvta.to.global.u64 	%rd1, %rd8;
	cvta.to.global.u64 	%rd2, %rd7;
	mov.u32 	%r13, %ctaid.x;
	mov.u32 	%r1, %ntid.x;
	mov.u32 	%r14, %tid.x;
	mad.lo.s32 	%r26, %r13, %r1, %r14;
	setp.ge.s32 	%p1, %r26, %r11;
	@%p1 bra 	$L__BB3_6;
	mul.wide.s32 	%rd9, %r11, 4;
	add.s64 	%rd3, %rd2, %rd9;
	mov.b32 	%r15, 1;
	shl.b32 	%r3, %r15, %r12;
	add.s64 	%rd4, %rd1, %rd9;
	mov.u32 	%r16, %nctaid.x;
	mul.lo.s32 	%r4, %r16, %r1;
	cvta.to.global.u64 	%rd5, %rd6;
$L__BB3_2:
	mul.wide.s32 	%rd10, %r26, 4;
	add.s64 	%rd11, %rd2, %rd10;
	ld.global.u32 	%r6, [%rd11];
	and.b32  	%r17, %r6, %r3;
	setp.eq.s32 	%p2, %r17, 0;
	@%p2 bra 	$L__BB3_4;
	ld.global.u32 	%r18, [%rd3+-4];
	shr.u32 	%r19, %r18, %r12;
	and.b32  	%r20, %r19, 1;
	add.s64 	%rd13, %rd1, %rd10;
	ld.global.u32 	%r21, [%rd13];
	ld.global.u32 	%r22, [%rd4+-4];
	add.s32 	%r23, %r11, %r21;
	add.s32 	%r24, %r20, %r22;
	sub.s32 	%r27, %r23, %r24;
	bra.uni 	$L__BB3_5;
$L__BB3_4:
	add.s64 	%rd15, %rd1, %rd10;
	ld.global.u32 	%r25, [%rd15];
	sub.s32 	%r27, %r26, %r25;
$L__BB3_5:
	mul.wide.u32 	%rd16, %r27, 4;
	add.s64 	%rd17, %rd5, %rd16;
	st.global.u32 	[%rd17], %r6;
	add.s32 	%r26, %r26, %r4;
	setp.lt.s32 	%p3, %r26, %r11;
	@%p3 bra 	$L__BB3_2;
$L__BB3_6:
	ret;

}


// ===== COMPILED SASS (sm_100) =====

	.target	sm_100

	.elftype	@"ET_EXEC"


//--------------------- .note.nv.tkinfo           --------------------------
	.section	.note.nv.tkinfo,"",@"SHT_NOTE"
	.sectionflags	@"SHF_NOTE_NV_TKINFO"
	.tkinfo
        /*0018*/ 	.word	0x00000002
        /*0030*/ 	.string	""
        /*0030*/ 	.string	"ptxas"
        /*0030*/ 	.string	"Cuda compilation tools, release 13.0, V13.0.88"
        /*0030*/ 	.string	"Build cuda_13.0.r13.0/compiler.36424714_0"
        /*0030*/ 	.string	"-arch sm_100 -m 64 "



//--------------------- .note.nv.cuinfo           --------------------------
	.section	.note.nv.cuinfo,"",@"SHT_NOTE"
	.sectionflags	@"SHF_NOTE_NV_CUINFO"
        /*0018*/ 	.short	0x0002
        /*001a*/ 	.short	0x0064
        /*001c*/ 	.short	0x0082
	.zero		2


//--------------------- .nv.info                  --------------------------
	.section	.nv.info,"",@"SHT_CUDA_INFO"
	.align	4


	//----- nvinfo : EIATTR_REGCOUNT
	.align		4
        /*0000*/ 	.byte	0x04, 0x2f
        /*0002*/ 	.short	(.L_1 - .L_0)
	.align		4
.L_0:
        /*0004*/ 	.word	index@(_Z12bleloch_scanPjS_i)
        /*0008*/ 	.word	0x00000016


	//----- nvinfo : EIATTR_FRAME_SIZE
	.align		4
.L_1:
        /*000c*/ 	.byte	0x04, 0x11
        /*000e*/ 	.short	(.L_3 - .L_2)
	.align		4
.L_2:
        /*0010*/ 	.word	index@(_Z12bleloch_scanPjS_i)
        /*0014*/ 	.word	0x00000000


	//----- nvinfo : EIATTR_REGCOUNT
	.align		4
.L_3:
        /*0018*/ 	.byte	0x04, 0x2f
        /*001a*/ 	.short	(.L_5 - .L_4)
	.align		4
.L_4:
        /*001c*/ 	.word	index@(_Z8put_sumsPjS_i)
        /*0020*/ 	.word	0x00000018


	//----- nvinfo : EIATTR_FRAME_SIZE
	.align		4
.L_5:
        /*0024*/ 	.byte	0x04, 0x11
        /*0026*/ 	.short	(.L_7 - .L_6)
	.align		4
.L_6:
        /*0028*/ 	.word	index@(_Z8put_sumsPjS_i)
        /*002c*/ 	.word	0x00000000


	//----- nvinfo : EIATTR_REGCOUNT
	.align		4
.L_7:
        /*0030*/ 	.byte	0x04, 0x2f
        /*0032*/ 	.short	(.L_9 - .L_8)
	.align		4
.L_8:
        /*0034*/ 	.word	index@(_Z8get_valsPjS_ii)
        /*0038*/ 	.word	0x0000001a


	//----- nvinfo : EIATTR_FRAME_SIZE
	.align		4
.L_9:
        /*003c*/ 	.byte	0x04, 0x11
        /*003e*/ 	.short	(.L_11 - .L_10)
	.align		4
.L_10:
        /*0040*/ 	.word	index@(_Z8get_valsPjS_ii)
        /*0044*/ 	.word	0x00000000


	//----- nvinfo : EIATTR_REGCOUNT
	.align		4
.L_11:
        /*0048*/ 	.byte	0x04, 0x2f
        /*004a*/ 	.short	(.L_13 - .L_12)
	.align		4
.L_12:
        /*004c*/ 	.word	index@(_Z9rank_swapPjS_iiS_)
        /*0050*/ 	.word	0x00000017


	//----- nvinfo : EIATTR_FRAME_SIZE
	.align		4
.L_13:
        /*0054*/ 	.byte	0x04, 0x11
        /*0056*/ 	.short	(.L_15 - .L_14)
	.align		4
.L_14:
        /*0058*/ 	.word	index@(_Z9rank_swapPjS_iiS_)
        /*005c*/ 	.word	0x00000000


	//----- nvinfo : EIATTR_MIN_STACK_SIZE
	.align		4
.L_15:
        /*0060*/ 	.byte	0x04, 0x12
        /*0062*/ 	.short	(.L_17 - .L_16)
	.align		4
.L_16:
        /*0064*/ 	.word	index@(_Z9rank_swapPjS_iiS_)
        /*0068*/ 	.word	0x00000000


	//----- nvinfo : EIATTR_MIN_STACK_SIZE
	.align		4
.L_17:
        /*006c*/ 	.byte	0x04, 0x12
        /*006e*/ 	.short	(.L_19 - .L_18)
	.align		4
.L_18:
        /*0070*/ 	.word	index@(_Z8get_valsPjS_ii)
        /*0074*/ 	.word	0x00000000


	//----- nvinfo : EIATTR_MIN_STACK_SIZE
	.align		4
.L_19:
        /*0078*/ 	.byte	0x04, 0x12
        /*007a*/ 	.short	(.L_21 - .L_20)
	.align		4
.L_20:
        /*007c*/ 	.word	index@(_Z8put_sumsPjS_i)
        /*0080*/ 	.word	0x00000000


	//----- nvinfo : EIATTR_MIN_STACK_SIZE
	.align		4
.L_21:
        /*0084*/ 	.byte	0x04, 0x12
        /*0086*/ 	.short	(.L_23 - .L_22)
	.align		4
.L_22:
        /*0088*/ 	.word	index@(_Z12bleloch_scanPjS_i)
        /*008c*/ 	.word	0x00000000
.L_23:


//--------------------- .nv.compat                --------------------------
	.section	.nv.compat,"",@"SHT_CUDA_COMPAT_INFO"
	.align	4
        /*0000*/ 	.byte	0x02, 0x09, 0x00, 0x00, 0x02, 0x02, 0x01, 0x00, 0x02, 0x05, 0x05, 0x00, 0x03, 0x07, 0x01, 0x01
        /*0010*/ 	.byte	0x02, 0x03, 0x00, 0x00, 0x02, 0x06, 0x01, 0x00, 0x04, 0x0b, 0x08, 0x00, 0x09, 0x00, 0x00, 0x00
        /*0020*/ 	.byte	0x00, 0x00, 0x00, 0x00


//--------------------- .nv.info._Z9rank_swapPjS_iiS_ --------------------------
	.section	.nv.info._Z9rank_swapPjS_iiS_,"",@"SHT_CUDA_INFO"
	.sectionflags	@""
	.align	4


	//----- nvinfo : EIATTR_CUDA_API_VERSION
	.align		4
        /*0000*/ 	.byte	0x04, 0x37
        /*0002*/ 	.short	(.L_25 - .L_24)
.L_24:
        /*0004*/ 	.word	0x00000082


	//----- nvinfo : EIATTR_KPARAM_INFO
	.align		4
.L_25:
        /*0008*/ 	.byte	0x04, 0x17
        /*000a*/ 	.short	(.L_27 - .L_26)
.L_26:
        /*000c*/ 	.word	0x00000000
        /*0010*/ 	.short	0x0004
        /*0012*/ 	.short	0x0018
        /*0014*/ 	.byte	0x00, 0xf5, 0x21, 0x00


	//----- nvinfo : EIATTR_KPARAM_INFO
	.align		4
.L_27:
        /*0018*/ 	.byte	0x04, 0x17
        /*001a*/ 	.short	(.L_29 - .L_28)
.L_28:
        /*001c*/ 	.word	0x00000000
        /*0020*/ 	.short	0x0003
        /*0022*/ 	.short	0x0014
        /*0024*/ 	.byte	0x00, 0xf0, 0x11, 0x00


	//----- nvinfo : EIATTR_KPARAM_INFO
	.align		4
.L_29:
        /*0028*/ 	.byte	0x04, 0x17
        /*002a*/ 	.short	(.L_31 - .L_30)
.L_30:
        /*002c*/ 	.word	0x00000000
        /*0030*/ 	.short	0x0002
        /*0032*/ 	.short	0x0010
        /*0034*/ 	.byte	0x00, 0xf0, 0x11, 0x00


	//----- nvinfo : EIATTR_KPARAM_INFO
	.align		4
.L_31:
        /*0038*/ 	.byte	0x04, 0x17
        /*003a*/ 	.short	(.L_33 - .L_32)
.L_32:
        /*003c*/ 	.word	0x00000000
        /*0040*/ 	.short	0x0001
        /*0042*/ 	.short	0x0008
        /*0044*/ 	.byte	0x00, 0xf5, 0x21, 0x00


	//----- nvinfo : EIATTR_KPARAM_INFO
	.align		4
.L_33:
        /*0048*/ 	.byte	0x04, 0x17
        /*004a*/ 	.short	(.L_35 - .L_34)
.L_34:
        /*004c*/ 	.word	0x00000000
        /*0050*/ 	.short	0x0000
        /*0052*/ 	.short	0x0000
        /*0054*/ 	.byte	0x00, 0xf5, 0x21, 0x00


	//----- nvinfo : EIATTR_SPARSE_MMA_MASK
	.align		4
.L_35:
        /*0058*/ 	.byte	0x03, 0x50
        /*005a*/ 	.short	0x0000


	//----- nvinfo : EIATTR_MAXREG_COUNT
	.align		4
        /*005c*/ 	.byte	0x03, 0x1b
        /*005e*/ 	.short	0x00ff


	//----- nvinfo : EIATTR_MERCURY_ISA_VERSION
	.align		4
        /*0060*/ 	.byte	0x03, 0x5f
        /*0062*/ 	.short	0x0101


	//----- nvinfo : EIATTR_VRC_CTA_INIT_COUNT
	.align		4
        /*0064*/ 	.byte	0x02, 0x4a
	.zero		1
	.zero		1


	//----- nvinfo : EIATTR_EXIT_INSTR_OFFSETS
	.align		4
        /*0068*/ 	.byte	0x04, 0x1c
        /*006a*/ 	.short	(.L_37 - .L_36)


	//   ....[0]....
.L_36:
        /*006c*/ 	.word	0x00000070


	//   ....[1]....
        /*0070*/ 	.word	0x00000280


	//----- nvinfo : EIATTR_CRS_STACK_SIZE
	.align		4
.L_37:
        /*0074*/ 	.byte	0x04, 0x1e
        /*0076*/ 	.short	(.L_39 - .L_38)
.L_38:
        /*0078*/ 	.word	0x00000000


	//----- nvinfo : EIATTR_CBANK_PARAM_SIZE
	.align		4
.L_39:
        /*007c*/ 	.byte	0x03, 0x19
        /*007e*/ 	.short	0x0020


	//----- nvinfo : EIATTR_PARAM_CBANK
	.align		4
        /*0080*/ 	.byte	0x04, 0x0a
        /*0082*/ 	.short	(.L_41 - .L_40)
	.align		4
.L_40:
        /*0084*/ 	.word	index@(.nv.constant0._Z9rank_swapPjS_iiS_)
        /*0088*/ 	.short	0x0380
        /*008a*/ 	.short	0x0020


	//----- nvinfo : EIATTR_SW_WAR
	.align		4
.L_41:
        /*008c*/ 	.byte	0x04, 0x36
        /*008e*/ 	.short	(.L_43 - .L_42)
.L_42:
        /*0090*/ 	.word	0x00000008
.L_43:


//--------------------- .nv.info._Z8get_valsPjS_ii --------------------------
	.section	.nv.info._Z8get_valsPjS_ii,"",@"SHT_CUDA_INFO"
	.sectionflags	@""
	.align	4


	//----- nvinfo : EIATTR_CUDA_API_VERSION
	.align		4
        /*0000*/ 	.byte	0x04, 0x37
        /*0002*/ 	.short	(.L_45 - .L_44)
.L_44:
        /*0004*/ 	.word	0x00000082


	//----- nvinfo : EIATTR_KPARAM_INFO
	.align		4
.L_45:
        /*0008*/ 	.byte	0x04, 0x17
        /*000a*/ 	.short	(.L_47 - .L_46)
.L_46:
        /*000c*/ 	.word	0x00000000
        /*0010*/ 	.short	0x0003
        /*0012*/ 	.short	0x0014
        /*0014*/ 	.byte	0x00, 0xf0, 0x11, 0x00


	//----- nvinfo : EIATTR_KPARAM_INFO
	.align		4
.L_47:
        /*0018*/ 	.byte	0x04, 0x17
        /*001a*/ 	.short	(.L_49 - .L_48)
.L_48:
        /*001c*/ 	.word	0x00000000
        /*0020*/ 	.short	0x0002
        /*0022*/ 	.short	0x0010
        /*0024*/ 	.byte	0x00, 0xf0, 0x11, 0x00


	//----- nvinfo : EIATTR_KPARAM_INFO
	.align		4
.L_49:
        /*0028*/ 	.byte	0x04, 0x17
        /*002a*/ 	.short	(.L_51 - .L_50)
.L_50:
        /*002c*/ 	.word	0x00000000
        /*0030*/ 	.short	0x0001
        /*0032*/ 	.short	0x0008
        /*0034*/ 	.byte	0x00, 0xf5, 0x21, 0x00


	//----- nvinfo : EIATTR_KPARAM_INFO
	.align		4
.L_51:
        /*0038*/ 	.byte	0x04, 0x17
        /*003a*/ 	.short	(.L_53 - .L_52)
.L_52:
        /*003c*/ 	.word	0x00000000
        /*0040*/ 	.short	0x0000
        /*0042*/ 	.short	0x0000
        /*0044*/ 	.byte	0x00, 0xf5, 0x21, 0x00


	//----- nvinfo : EIATTR_SPARSE_MMA_MASK
	.align		4
.L_53:
        /*0048*/ 	.byte	0x03, 0x50
        /*004a*/ 	.short	0x0000


	//----- nvinfo : EIATTR_MAXREG_COUNT
	.align		4
        /*004c*/ 	.byte	0x03, 0x1b
        /*004e*/ 	.short	0x00ff


	//----- nvinfo : EIATTR_MERCURY_ISA_VERSION
	.align		4
        /*0050*/ 	.byte	0x03, 0x5f
        /*0052*/ 	.short	0x0101


	//----- nvinfo : EIATTR_VRC_CTA_INIT_COUNT
	.align		4
        /*0054*/ 	.byte	0x02, 0x4a
	.zero		1
	.zero		1


	//----- nvinfo : EIATTR_EXIT_INSTR_OFFSETS
	.align		4
        /*0058*/ 	.byte	0x04, 0x1c
        /*005a*/ 	.short	(.L_55 - .L_54)


	//   ....[0]....
.L_54:
        /*005c*/ 	.word	0x00000090


	//   ....[1]....
        /*0060*/ 	.word	0x000003c0


	//   ....[2]....
        /*0064*/ 	.word	0x00000580


	//----- nvinfo : EIATTR_CRS_STACK_SIZE
	.align		4
.L_55:
        /*0068*/ 	.byte	0x04, 0x1e
        /*006a*/ 	.short	(.L_57 - .L_56)
.L_56:
        /*006c*/ 	.word	0x00000000


	//----- nvinfo : EIATTR_CBANK_PARAM_SIZE
	.align		4
.L_57:
        /*0070*/ 	.byte	0x03, 0x19
        /*0072*/ 	.short	0x0018


	//----- nvinfo : EIATTR_PARAM_CBANK
	.align		4
        /*0074*/ 	.byte	0x04, 0x0a
        /*0076*/ 	.short	(.L_59 - .L_58)
	.align		4
.L_58:
        /*0078*/ 	.word	index@(.nv.constant0._Z8get_valsPjS_ii)
        /*007c*/ 	.short	0x0380
        /*007e*/ 	.short	0x0018


	//----- nvinfo : EIATTR_SW_WAR
	.align		4
.L_59:
        /*0080*/ 	.byte	0x04, 0x36
        /*0082*/ 	.short	(.L_61 - .L_60)
.L_60:
        /*0084*/ 	.word	0x00000008
.L_61:


//--------------------- .nv.info._Z8put_sumsPjS_i --------------------------
	.section	.nv.info._Z8put_sumsPjS_i,"",@"SHT_CUDA_INFO"
	.sectionflags	@""
	.align	4


	//----- nvinfo : EIATTR_CUDA_API_VERSION
	.align		4
        /*0000*/ 	.byte	0x04, 0x37
        /*0002*/ 	.short	(.L_63 - .L_62)
.L_62:
        /*0004*/ 	.word	0x00000082


	//----- nvinfo : EIATTR_KPARAM_INFO
	.align		4
.L_63:
        /*0008*/ 	.byte	0x04, 0x17
        /*000a*/ 	.short	(.L_65 - .L_64)
.L_64:
        /*000c*/ 	.word	0x00000000
        /*0010*/ 	.short	0x0002
        /*0012*/ 	.short	0x0010
        /*0014*/ 	.byte	0x00, 0xf0, 0x11, 0x00


	//----- nvinfo : EIATTR_KPARAM_INFO
	.align		4
.L_65:
        /*0018*/ 	.byte	0x04, 0x17
        /*001a*/ 	.short	(.L_67 - .L_66)
.L_66:
        /*001c*/ 	.word	0x00000000
        /*0020*/ 	.short	0x0001
        /*0022*/ 	.short	0x0008
        /*0024*/ 	.byte	0x00, 0xf5, 0x21, 0x00


	//----- nvinfo : EIATTR_KPARAM_INFO
	.align		4
.L_67:
        /*0028*/ 	.byte	0x04, 0x17
        /*002a*/ 	.short	(.L_69 - .L_68)
.L_68:
        /*002c*/ 	.word	0x00000000
        /*0030*/ 	.short	0x0000
        /*0032*/ 	.short	0x0000
        /*0034*/ 	.byte	0x00, 0xf5, 0x21, 0x00


	//----- nvinfo : EIATTR_SPARSE_MMA_MASK
	.align		4
.L_69:
        /*0038*/ 	.byte	0x03, 0x50
        /*003a*/ 	.short	0x0000


	//----- nvinfo : EIATTR_MAXREG_COUNT
	.align		4
        /*003c*/ 	.byte	0x03, 0x1b
        /*003e*/ 	.short	0x00ff


	//----- nvinfo : EIATTR_MERCURY_ISA_VERSION
	.align		4
        /*0040*/ 	.byte	0x03, 0x5f
        /*0042*/ 	.short	0x0101


	//----- nvinfo : EIATTR_VRC_CTA_INIT_COUNT
	.align		4
        /*0044*/ 	.byte	0x02, 0x4a
	.zero		1
	.zero		1


	//----- nvinfo : EIATTR_EXIT_INSTR_OFFSETS
	.align		4
        /*0048*/ 	.byte	0x04, 0x1c
        /*004a*/ 	.short	(.L_71 - .L_70)


	//   ....[0]....
.L_70:
        /*004c*/ 	.word	0x00000080


	//   ....[1]....
        /*0050*/ 	.word	0x000004b0


	//   ....[2]....
        /*0054*/ 	.word	0x000009a0


	//----- nvinfo : EIATTR_CRS_STACK_SIZE
	.align		4
.L_71:
        /*0058*/ 	.byte	0x04, 0x1e
        /*005a*/ 	.short	(.L_73 - .L_72)
.L_72:
        /*005c*/ 	.word	0x00000000


	//----- nvinfo : EIATTR_CBANK_PARAM_SIZE
	.align		4
.L_73:
        /*0060*/ 	.byte	0x03, 0x19
        /*0062*/ 	.short	0x0014


	//----- nvinfo : EIATTR_PARAM_CBANK
	.align		4
        /*0064*/ 	.byte	0x04, 0x0a
        /*0066*/ 	.short	(.L_75 - .L_74)
	.align		4
.L_74:
        /*0068*/ 	.word	index@(.nv.constant0._Z8put_sumsPjS_i)
        /*006c*/ 	.short	0x0380
        /*006e*/ 	.short	0x0014


	//----- nvinfo : EIATTR_SW_WAR
	.align		4
.L_75:
        /*0070*/ 	.byte	0x04, 0x36
        /*0072*/ 	.short	(.L_77 - .L_76)
.L_76:
        /*0074*/ 	.word	0x00000008
.L_77:


//--------------------- .nv.info._Z12bleloch_scanPjS_i --------------------------
	.section	.nv.info._Z12bleloch_scanPjS_i,"",@"SHT_CUDA_INFO"
	.sectionflags	@""
	.align	4


	//----- nvinfo : EIATTR_CUDA_API_VERSION
	.align		4
        /*0000*/ 	.byte	0x04, 0x37
        /*0002*/ 	.short	(.L_79 - .L_78)
.L_78:
        /*0004*/ 	.word	0x00000082


	//----- nvinfo : EIATTR_KPARAM_INFO
	.align		4
.L_79:
        /*0008*/ 	.byte	0x04, 0x17
        /*000a*/ 	.short	(.L_81 - .L_80)
.L_80:
        /*000c*/ 	.word	0x00000000
        /*0010*/ 	.short	0x0002
        /*0012*/ 	.short	0x0010
        /*0014*/ 	.byte	0x00, 0xf0, 0x11, 0x00


	//----- nvinfo : EIATTR_KPARAM_INFO
	.align		4
.L_81:
        /*0018*/ 	.byte	0x04, 0x17
        /*001a*/ 	.short	(.L_83 - .L_82)
.L_82:
        /*001c*/ 	.word	0x00000000
        /*0020*/ 	.short	0x0001
        /*0022*/ 	.short	0x0008
        /*0024*/ 	.byte	0x00, 0xf5, 0x21, 0x00


	//----- nvinfo : EIATTR_KPARAM_INFO
	.align		4
.L_83:
        /*0028*/ 	.byte	0x04, 0x17
        /*002a*/ 	.short	(.L_85 - .L_84)
.L_84:
        /*002c*/ 	.word	0x00000000
        /*0030*/ 	.short	0x0000
        /*0032*/ 	.short	0x0000
        /*0034*/ 	.byte	0x00, 0xf5, 0x21, 0x00


	//----- nvinfo : EIATTR_SPARSE_MMA_MASK
	.align		4
.L_85:
        /*0038*/ 	.byte	0x03, 0x50
        /*003a*/ 	.short	0x0000


	//----- nvinfo : EIATTR_MAXREG_COUNT
	.align		4
        /*003c*/ 	.byte	0x03, 0x1b
        /*003e*/ 	.short	0x00ff


	//----- nvinfo : EIATTR_NUM_BARRIERS
	.align		4
        /*0040*/ 	.byte	0x02, 0x4c
        /*0042*/ 	.byte	0x01
	.zero		1


	//----- nvinfo : EIATTR_MERCURY_ISA_VERSION
	.align		4
        /*0044*/ 	.byte	0x03, 0x5f
        /*0046*/ 	.short	0x0101


	//----- nvinfo : EIATTR_VRC_CTA_INIT_COUNT
	.align		4
        /*0048*/ 	.byte	0x02, 0x4a
	.zero		1
	.zero		1


	//----- nvinfo : EIATTR_EXIT_INSTR_OFFSETS
	.align		4
        /*004c*/ 	.byte	0x04, 0x1c
        /*004e*/ 	.short	(.L_87 - .L_86)


	//   ....[0]....
.L_86:
        /*0050*/ 	.word	0x00000030


	//   ....[1]....
        /*0054*/ 	.word	0x00000150


	//   ....[2]....
        /*0058*/ 	.word	0x00000760


	//----- nvinfo : EIATTR_CRS_STACK_SIZE
	.align		4
.L_87:
        /*005c*/ 	.byte	0x04, 0x1e
        /*005e*/ 	.short	(.L_89 - .L_88)
.L_88:
        /*0060*/ 	.word	0x00000000


	//----- nvinfo : EIATTR_CBANK_PARAM_SIZE
	.align		4
.L_89:
        /*0064*/ 	.byte	0x03, 0x19
        /*0066*/ 	.short	0x0014


	//----- nvinfo : EIATTR_PARAM_CBANK
	.align		4
        /*0068*/ 	.byte	0x04, 0x0a
        /*006a*/ 	.short	(.L_91 - .L_90)
	.align		4
.L_90:
        /*006c*/ 	.word	index@(.nv.constant0._Z12bleloch_scanPjS_i)
        /*0070*/ 	.short	0x0380
        /*0072*/ 	.short	0x0014


	//----- nvinfo : EIATTR_SW_WAR
	.align		4
.L_91:
        /*0074*/ 	.byte	0x04, 0x36
        /*0076*/ 	.short	(.L_93 - .L_92)
.L_92:
        /*0078*/ 	.word	0x00000008
.L_93:


//--------------------- .nv.callgraph             --------------------------
	.section	.nv.callgraph,"",@"SHT_CUDA_CALLGRAPH"
	.align	4
	.sectionentsize	8
	.align		4
        /*0000*/ 	.word	0x00000000
	.align		4
        /*0004*/ 	.word	0xffffffff
	.align		4
        /*0008*/ 	.word	0x00000000
	.align		4
        /*000c*/ 	.word	0xfffffffe
	.align		4
        /*0010*/ 	.word	0x00000000
	.align		4
        /*0014*/ 	.word	0xfffffffd
	.align		4
        /*0018*/ 	.word	0x00000000
	.align		4
        /*001c*/ 	.word	0xfffffffc


//--------------------- .text._Z9rank_swapPjS_iiS_ --------------------------
	.section	.text._Z9rank_swapPjS_iiS_,"ax",@progbits
	.align	128
        .global         _Z9rank_swapPjS_iiS_
        .type           _Z9rank_swapPjS_iiS_,@function
        .size           _Z9rank_swapPjS_iiS_,(.L_x_20 - _Z9rank_swapPjS_iiS_)
        .other          _Z9rank_swapPjS_iiS_,@"STO_CUDA_ENTRY STV_DEFAULT"
_Z9rank_swapPjS_iiS_:
.text._Z9rank_swapPjS_iiS_:
[----:B------:R-:W-:Y:S01]  /*0000*/  LDC R1, c[0x0][0x37c] ;  /* 0x0000df00ff017b82 */ /* 0x000fe20000000800 */
[----:B------:R-:W0:Y:S07]  /*0010*/  S2R R0, SR_TID.X ;  /* 0x0000000000007919 */ /* 0x000e2e0000002100 */
[----:B------:R-:W0:Y:S08]  /*0020*/  S2UR UR4, SR_CTAID.X ;  /* 0x00000000000479c3 */ /* 0x000e300000002500 */
[----:B------:R-:W0:Y:S08]  /*0030*/  LDC R19, c[0x0][0x360] ;  /* 0x0000d800ff137b82 */ /* 0x000e300000000800 */
[----:B------:R-:W1:Y:S01]  /*0040*/  LDC R13, c[0x0][0x390] ;  /* 0x0000e400ff0d7b82 */ /* 0x000e620000000800 */
[----:B0-----:R-:W-:-:S05]  /*0050*/  IMAD R0, R19, UR4, R0 ;  /* 0x0000000413007c24 */ /* 0x001fca000f8e0200 */
[----:B-1----:R-:W-:-:S13]  /*0060*/  ISETP.GE.AND P0, PT, R0, R13, PT ;  /* 0x0000000d0000720c */ /* 0x002fda0003f06270 */
[----:B------:R-:W-:Y:S05]  /*0070*/  @P0 EXIT ;  /* 0x000000000000094d */ /* 0x000fea0003800000 */
[----:B------:R-:W0:Y:S01]  /*0080*/  LDC.64 R8, c[0x0][0x380] ;  /* 0x0000e000ff087b82 */ /* 0x000e220000000a00 */
[----:B------:R-:W1:Y:S01]  /*0090*/  LDCU UR6, c[0x0][0x370] ;  /* 0x00006e00ff0677ac */ /* 0x000e620008000800 */
[----:B------:R-:W2:Y:S06]  /*00a0*/  LDCU UR4, c[0x0][0x394] ;  /* 0x00007280ff0477ac */ /* 0x000eac0008000800 */
[----:B------:R-:W3:Y:S01]  /*00b0*/  LDC.64 R10, c[0x0][0x388] ;  /* 0x0000e200ff0a7b82 */ /* 0x000ee20000000a00 */
[----:B------:R-:W-:Y:S01]  /*00c0*/  UMOV UR5, 0x1 ;  /* 0x0000000100057882 */ /* 0x000fe20000000000 */
[----:B------:R-:W4:Y:S01]  /*00d0*/  LDCU.64 UR8, c[0x0][0x358] ;  /* 0x00006b00ff0877ac */ /* 0x000f220008000a00 */
[----:B------:R-:W0:Y:S05]  /*00e0*/  LDCU UR7, c[0x0][0x390] ;  /* 0x00007200ff0777ac */ /* 0x000e2a0008000800 */
[----:B------:R-:W4:Y:S01]  /*00f0*/  LDC.64 R2, c[0x0][0x380] ;  /* 0x0000e000ff027b82 */ /* 0x000f220000000a00 */
[----:B-1----:R-:W-:Y:S01]  /*0100*/  IMAD R19, R19, UR6, RZ ;  /* 0x0000000613137c24 */ /* 0x002fe2000f8e02ff */
[----:B--2---:R-:W-:-:S06]  /*0110*/  USHF.L.U32 UR4, UR5, UR4, URZ ;  /* 0x0000000405047299 */ /* 0x004fcc00080006ff */
[----:B------:R-:W1:Y:S01]  /*0120*/  LDC.64 R4, c[0x0][0x398] ;  /* 0x0000e600ff047b82 */ /* 0x000e620000000a00 */
[----:B0-----:R-:W-:-:S07]  /*0130*/  IMAD.WIDE R8, R13, 0x4, R8 ;  /* 0x000000040d087825 */ /* 0x001fce00078e0208 */
[----:B------:R-:W0:Y:S01]  /*0140*/  LDC.64 R6, c[0x0][0x388] ;  /* 0x0000e200ff067b82 */ /* 0x000e220000000a00 */
[----:B---3--:R-:W-:-:S07]  /*0150*/  IMAD.WIDE R10, R13, 0x4, R10 ;  /* 0x000000040d0a7825 */ /* 0x008fce00078e020a */
.L_x_0:
[----:B----4-:R-:W-:-:S06]  /*0160*/  IMAD.WIDE R14, R0, 0x4, R2 ;  /* 0x00000004000e7825 */ /* 0x010fcc00078e0202 */
[----:B------:R-:W2:Y:S01]  /*0170*/  LDG.E R15, desc[UR8][R14.64] ;  /* 0x000000080e0f7981 */ /* 0x000ea2000c1e1900 */
[----:B0-----:R-:W-:-:S06]  /*0180*/  IMAD.WIDE R16, R0, 0x4, R6 ;  /* 0x0000000400107825 */ /* 0x001fcc00078e0206 */
[----:B------:R-:W3:Y:S01]  /*0190*/  LDG.E R17, desc[UR8][R16.64] ;  /* 0x0000000810117981 */ /* 0x000ee2000c1e1900 */
[----:B--2---:R-:W-:-:S13]  /*01a0*/  LOP3.LUT P0, RZ, R15, UR4, RZ, 0xc0, !PT ;  /* 0x000000040fff7c12 */ /* 0x004fda000f80c0ff */
[----:B------:R-:W2:Y:S01]  /*01b0*/  @P0 LDG.E R18, desc[UR8][R8.64+-0x4] ;  /* 0xfffffc0808120981 */ /* 0x000ea2000c1e1900 */
[----:B------:R-:W2:Y:S03]  /*01c0*/  @P0 LDC.64 R12, c[0x0][0x390] ;  /* 0x0000e400ff0c0b82 */ /* 0x000ea60000000a00 */
[----:B------:R-:W4:Y:S01]  /*01d0*/  @P0 LDG.E R20, desc[UR8][R10.64+-0x4] ;  /* 0xfffffc080a140981 */ /* 0x000f22000c1e1900 */
[----:B--2---:R-:W-:-:S04]  /*01e0*/  @P0 SHF.R.U32.HI R13, RZ, R13, R18 ;  /* 0x0000000dff0d0219 */ /* 0x004fc80000011612 */
[----:B------:R-:W-:-:S04]  /*01f0*/  @P0 LOP3.LUT R13, R13, 0x1, RZ, 0xc0, !PT ;  /* 0x000000010d0d0812 */ /* 0x000fc800078ec0ff */
[----:B----4-:R-:W-:-:S04]  /*0200*/  @P0 IADD3 R13, PT, PT, R13, R20, RZ ;  /* 0x000000140d0d0210 */ /* 0x010fc80007ffe0ff */
[----:B---3--:R-:W-:Y:S02]  /*0210*/  @P0 IADD3 R13, PT, PT, -R13, R12, R17 ;  /* 0x0000000c0d0d0210 */ /* 0x008fe40007ffe111 */
[----:B------:R-:W-:-:S05]  /*0220*/  @!P0 IADD3 R13, PT, PT, -R17, R0, RZ ;  /* 0x00000000110d8210 */ /* 0x000fca0007ffe1ff */
[----:B-1----:R-:W-:Y:S01]  /*0230*/  IMAD.WIDE.U32 R12, R13, 0x4, R4 ;  /* 0x000000040d0c7825 */ /* 0x002fe200078e0004 */
[----:B------:R-:W-:-:S04]  /*0240*/  IADD3 R0, PT, PT, R19, R0, RZ ;  /* 0x0000000013007210 */ /* 0x000fc80007ffe0ff */
[----:B------:R2:W-:Y:S01]  /*0250*/  STG.E desc[UR8][R12.64], R15 ;  /* 0x0000000f0c007986 */ /* 0x0005e2000c101908 */
[----:B------:R-:W-:-:S13]  /*0260*/  ISETP.GE.AND P0, PT, R0, UR7, PT ;  /* 0x0000000700007c0c */ /* 0x000fda000bf06270 */
[----:B--2---:R-:W-:Y:S05]  /*0270*/  @!P0 BRA `(.L_x_0) ;  /* 0xfffffffc00b88947 */ /* 0x004fea000383ffff */
[----:B------:R-:W-:Y:S05]  /*0280*/  EXIT ;  /* 0x000000000000794d */ /* 0x000fea0003800000 */
.L_x_1:
[----:B------:R-:W-:-:S00]  /*0290*/  BRA `(.L_x_1) ;  /* 0xfffffffc00fc7947 */ /* 0x000fc0000383ffff */
[----:B------:R-:W-:-:S00]  /*02a0*/  NOP ;  /* 0x0000000000007918 */ /* 0x000fc00000000000 */
        /* <DEDUP_REMOVED lines=13> */
.L_x_20:


//--------------------- .text._Z8get_valsPjS_ii   --------------------------
	.section	.text._Z8get_valsPjS_ii,"ax",@progbits
	.align	128
        .global         _Z8get_valsPjS_ii
        .type           _Z8get_valsPjS_ii,@function
        .size           _Z8get_valsPjS_ii,(.L_x_21 - _Z8get_valsPjS_ii)
        .other          _Z8get_valsPjS_ii,@"STO_CUDA_ENTRY STV_DEFAULT"
_Z8get_valsPjS_ii:
.text._Z8get_valsPjS_ii:
[----:B------:R-:W-:Y:S01]  /*0000*/  LDC R1, c[0x0][0x37c] ;  /* 0x0000df00ff017b82 */ /* 0x000fe20000000800 */
[----:B------:R-:W0:Y:S07]  /*0010*/  S2R R7, SR_TID.X ;  /* 0x0000000000077919 */ /* 0x000e2e0000002100 */
[----:B------:R-:W0:Y:S01]  /*0020*/  S2UR UR4, SR_CTAID.X ;  /* 0x00000000000479c3 */ /* 0x000e220000002500 */
[----:B------:R-:W1:Y:S07]  /*0030*/  LDCU UR6, c[0x0][0x390] ;  /* 0x00007200ff0677ac */ /* 0x000e6e0008000800 */
[----:B------:R-:W0:Y:S01]  /*0040*/  LDC R0, c[0x0][0x360] ;  /* 0x0000d800ff007b82 */ /* 0x000e220000000800 */
[----:B------:R-:W2:Y:S01]  /*0050*/  LDCU UR5, c[0x0][0x370] ;  /* 0x00006e00ff0577ac */ /* 0x000ea20008000800 */
[----:B0-----:R-:W-:-:S02]  /*0060*/  IMAD R7, R0, UR4, R7 ;  /* 0x0000000400077c24 */ /* 0x001fc4000f8e0207 */
[----:B--2---:R-:W-:-:S03]  /*0070*/  IMAD R0, R0, UR5, RZ ;  /* 0x0000000500007c24 */ /* 0x004fc6000f8e02ff */
[----:B-1----:R-:W-:-:S13]  /*0080*/  ISETP.GE.AND P0, PT, R7, UR6, PT ;  /* 0x0000000607007c0c */ /* 0x002fda000bf06270 */
[----:B------:R-:W-:Y:S05]  /*0090*/  @P0 EXIT ;  /* 0x000000000000094d */ /* 0x000fea0003800000 */
[----:B------:R-:W0:Y:S01]  /*00a0*/  I2F.U32.RP R8, R0 ;  /* 0x0000000000087306 */ /* 0x000e220000209000 */
[C---:B------:R-:W-:Y:S01]  /*00b0*/  IMAD.IADD R4, R0.reuse, 0x1, R7 ;  /* 0x0000000100047824 */ /* 0x040fe200078e0207 */
[----:B------:R-:W-:Y:S01]  /*00c0*/  ISETP.NE.U32.AND P2, PT, R0, RZ, PT ;  /* 0x000000ff0000720c */ /* 0x000fe20003f45070 */
[----:B------:R-:W-:Y:S01]  /*00d0*/  IMAD.MOV R9, RZ, RZ, -R0 ;  /* 0x000000ffff097224 */ /* 0x000fe200078e0a00 */
[----:B------:R-:W1:Y:S01]  /*00e0*/  LDCU UR8, c[0x0][0x394] ;  /* 0x00007280ff0877ac */ /* 0x000e620008000800 */
[----:B------:R-:W-:Y:S01]  /*00f0*/  BSSY.RECONVERGENT B0, `(.L_x_2) ;  /* 0x000002c000007945 */ /* 0x000fe20003800200 */
[C---:B------:R-:W-:Y:S02]  /*0100*/  ISETP.GE.AND P0, PT, R4.reuse, UR6, PT ;  /* 0x0000000604007c0c */ /* 0x040fe4000bf06270 */
[----:B------:R-:W-:Y:S01]  /*0110*/  VIMNMX R5, PT, PT, R4, UR6, !PT ;  /* 0x0000000604057c48 */ /* 0x000fe2000ffe0100 */
[----:B------:R-:W2:Y:S01]  /*0120*/  LDCU.64 UR4, c[0x0][0x358] ;  /* 0x00006b00ff0477ac */ /* 0x000ea20008000a00 */
[----:B------:R-:W-:Y:S01]  /*0130*/  SEL R6, RZ, 0x1, P0 ;  /* 0x00000001ff067807 */ /* 0x000fe20000000000 */
[----:B------:R-:W3:Y:S03]  /*0140*/  LDCU UR7, c[0x0][0x394] ;  /* 0x00007280ff0777ac */ /* 0x000ee60008000800 */
[----:B------:R-:W-:Y:S01]  /*0150*/  IADD3 R5, PT, PT, R5, -R4, -R6 ;  /* 0x8000000405057210 */ /* 0x000fe20007ffe806 */
[----:B0-----:R-:W0:Y:S02]  /*0160*/  MUFU.RCP R8, R8 ;  /* 0x0000000800087308 */ /* 0x001e240000001000 */
[----:B0-----:R-:W-:-:S06]  /*0170*/  VIADD R2, R8, 0xffffffe ;  /* 0x0ffffffe08027836 */ /* 0x001fcc0000000000 */
[----:B------:R0:W4:Y:S02]  /*0180*/  F2I.FTZ.U32.TRUNC.NTZ R3, R2 ;  /* 0x0000000200037305 */ /* 0x000124000021f000 */
[----:B0-----:R-:W-:Y:S02]  /*0190*/  HFMA2 R2, -RZ, RZ, 0, 0 ;  /* 0x00000000ff027431 */ /* 0x001fe400000001ff */
[----:B----4-:R-:W-:-:S04]  /*01a0*/  IMAD R9, R9, R3, RZ ;  /* 0x0000000309097224 */ /* 0x010fc800078e02ff */
[----:B------:R-:W-:-:S06]  /*01b0*/  IMAD.HI.U32 R8, R3, R9, R2 ;  /* 0x0000000903087227 */ /* 0x000fcc00078e0002 */
[----:B------:R-:W-:-:S04]  /*01c0*/  IMAD.HI.U32 R9, R8, R5, RZ ;  /* 0x0000000508097227 */ /* 0x000fc800078e00ff */
[----:B------:R-:W-:-:S04]  /*01d0*/  IMAD.MOV R2, RZ, RZ, -R9 ;  /* 0x000000ffff027224 */ /* 0x000fc800078e0a09 */
[----:B------:R-:W-:Y:S02]  /*01e0*/  IMAD R5, R0, R2, R5 ;  /* 0x0000000200057224 */ /* 0x000fe400078e0205 */
[----:B------:R-:W0:Y:S03]  /*01f0*/  LDC.64 R2, c[0x0][0x388] ;  /* 0x0000e200ff027b82 */ /* 0x000e260000000a00 */
[----:B------:R-:W-:-:S13]  /*0200*/  ISETP.GE.U32.AND P0, PT, R5, R0, PT ;  /* 0x000000000500720c */ /* 0x000fda0003f06070 */
[----:B------:R-:W-:Y:S01]  /*0210*/  @P0 IMAD.IADD R5, R5, 0x1, -R0 ;  /* 0x0000000105050824 */ /* 0x000fe200078e0a00 */
[----:B------:R-:W-:-:S04]  /*0220*/  @P0 IADD3 R9, PT, PT, R9, 0x1, RZ ;  /* 0x0000000109090810 */ /* 0x000fc80007ffe0ff */
[-C--:B------:R-:W-:Y:S02]  /*0230*/  ISETP.GE.U32.AND P1, PT, R5, R0.reuse, PT ;  /* 0x000000000500720c */ /* 0x080fe40003f26070 */
[----:B------:R-:W4:Y:S11]  /*0240*/  LDC.64 R4, c[0x0][0x380] ;  /* 0x0000e000ff047b82 */ /* 0x000f360000000a00 */
[----:B------:R-:W-:Y:S01]  /*0250*/  @P1 VIADD R9, R9, 0x1 ;  /* 0x0000000109091836 */ /* 0x000fe20000000000 */
[----:B------:R-:W-:-:S05]  /*0260*/  @!P2 LOP3.LUT R9, RZ, R0, RZ, 0x33, !PT ;  /* 0x00000000ff09a212 */ /* 0x000fca00078e33ff */
[----:B------:R-:W-:-:S05]  /*0270*/  IMAD.IADD R6, R6, 0x1, R9 ;  /* 0x0000000106067824 */ /* 0x000fca00078e0209 */
[C---:B------:R-:W-:Y:S02]  /*0280*/  LOP3.LUT R8, R6.reuse, 0x3, RZ, 0xc0, !PT ;  /* 0x0000000306087812 */ /* 0x040fe400078ec0ff */
[----:B------:R-:W-:Y:S02]  /*0290*/  ISETP.GE.U32.AND P1, PT, R6, 0x3, PT ;  /* 0x000000030600780c */ /* 0x000fe40003f26070 */
[----:B------:R-:W-:-:S13]  /*02a0*/  ISETP.NE.AND P0, PT, R8, 0x3, PT ;  /* 0x000000030800780c */ /* 0x000fda0003f05270 */
[----:B0123--:R-:W-:Y:S05]  /*02b0*/  @!P0 BRA `(.L_x_3) ;  /* 0x00000000003c8947 */ /* 0x00ffea0003800000 */
[----:B------:R-:W0:Y:S01]  /*02c0*/  LDC.64 R8, c[0x0][0x380] ;  /* 0x0000e000ff087b82 */ /* 0x000e220000000a00 */
[----:B------:R-:W-:-:S04]  /*02d0*/  IADD3 R6, PT, PT, R6, 0x1, RZ ;  /* 0x0000000106067810 */ /* 0x000fc80007ffe0ff */
[----:B------:R-:W-:-:S03]  /*02e0*/  LOP3.LUT R6, R6, 0x3, RZ, 0xc0, !PT ;  /* 0x0000000306067812 */ /* 0x000fc600078ec0ff */
[----:B------:R-:W1:Y:S02]  /*02f0*/  LDC.64 R10, c[0x0][0x388] ;  /* 0x0000e200ff0a7b82 */ /* 0x000e640000000a00 */
[----:B------:R-:W-:-:S07]  /*0300*/  IMAD.MOV R6, RZ, RZ, -R6 ;  /* 0x000000ffff067224 */ /* 0x000fce00078e0a06 */
.L_x_4:
[----:B0-----:R-:W-:-:S06]  /*0310*/  IMAD.WIDE R14, R7, 0x4, R8 ;  /* 0x00000004070e7825 */ /* 0x001fcc00078e0208 */
[----:B--2---:R-:W2:Y:S01]  /*0320*/  LDG.E R14, desc[UR4][R14.64] ;  /* 0x000000040e0e7981 */ /* 0x004ea2000c1e1900 */
[----:B-1----:R-:W-:Y:S01]  /*0330*/  IMAD.WIDE R12, R7, 0x4, R10 ;  /* 0x00000004070c7825 */ /* 0x002fe200078e020a */
[----:B------:R-:W-:-:S03]  /*0340*/  IADD3 R7, PT, PT, R0, R7, RZ ;  /* 0x0000000700077210 */ /* 0x000fc60007ffe0ff */
[----:B------:R-:W-:-:S05]  /*0350*/  VIADD R6, R6, 0x1 ;  /* 0x0000000106067836 */ /* 0x000fca0000000000 */
[----:B------:R-:W-:Y:S02]  /*0360*/  ISETP.NE.AND P0, PT, R6, RZ, PT ;  /* 0x000000ff0600720c */ /* 0x000fe40003f05270 */
[----:B--2---:R-:W-:-:S04]  /*0370*/  SHF.R.U32.HI R16, RZ, UR7, R14 ;  /* 0x00000007ff107c19 */ /* 0x004fc8000801160e */
[----:B------:R-:W-:-:S05]  /*0380*/  LOP3.LUT R17, R16, 0x1, RZ, 0xc0, !PT ;  /* 0x0000000110117812 */ /* 0x000fca00078ec0ff */
[----:B------:R2:W-:Y:S02]  /*0390*/  STG.E desc[UR4][R12.64], R17 ;  /* 0x000000110c007986 */ /* 0x0005e4000c101904 */
[----:B------:R-:W-:Y:S05]  /*03a0*/  @P0 BRA `(.L_x_4) ;  /* 0xfffffffc00d80947 */ /* 0x000fea000383ffff */
.L_x_3:
[----:B------:R-:W-:Y:S05]  /*03b0*/  BSYNC.RECONVERGENT B0 ;  /* 0x0000000000007941 */ /* 0x000fea0003800200 */
.L_x_2:
[----:B------:R-:W-:Y:S05]  /*03c0*/  @!P1 EXIT ;  /* 0x000000000000994d */ /* 0x000fea0003800000 */
.L_x_5:
[----:B-1--4-:R-:W-:-:S05]  /*03d0*/  IMAD.WIDE R14, R7, 0x4, R4 ;  /* 0x00000004070e7825 */ /* 0x012fca00078e0204 */
[----:B------:R-:W3:Y:S01]  /*03e0*/  LDG.E R6, desc[UR4][R14.64] ;  /* 0x000000040e067981 */ /* 0x000ee2000c1e1900 */
[----:B--2---:R-:W-:-:S04]  /*03f0*/  IMAD.WIDE R16, R7, 0x4, R2 ;  /* 0x0000000407107825 */ /* 0x004fc800078e0202 */
[----:B------:R-:W-:Y:S01]  /*0400*/  IMAD.WIDE R8, R0, 0x4, R14 ;  /* 0x0000000400087825 */ /* 0x000fe200078e020e */
[----:B---3--:R-:W-:-:S04]  /*0410*/  SHF.R.U32.HI R6, RZ, UR8, R6 ;  /* 0x00000008ff067c19 */ /* 0x008fc80008011606 */
[----:B------:R-:W-:-:S05]  /*0420*/  LOP3.LUT R19, R6, 0x1, RZ, 0xc0, !PT ;  /* 0x0000000106137812 */ /* 0x000fca00078ec0ff */
[----:B------:R0:W-:Y:S04]  /*0430*/  STG.E desc[UR4][R16.64], R19 ;  /* 0x0000001310007986 */ /* 0x0001e8000c101904 */
[----:B------:R-:W2:Y:S01]  /*0440*/  LDG.E R6, desc[UR4][R8.64] ;  /* 0x0000000408067981 */ /* 0x000ea2000c1e1900 */
[----:B------:R-:W-:-:S04]  /*0450*/  IMAD.WIDE R10, R0, 0x4, R16 ;  /* 0x00000004000a7825 */ /* 0x000fc800078e0210 */
[----:B------:R-:W-:Y:S01]  /*0460*/  IMAD.WIDE R12, R0, 0x4, R8 ;  /* 0x00000004000c7825 */ /* 0x000fe200078e0208 */
[----:B--2---:R-:W-:-:S04]  /*0470*/  SHF.R.U32.HI R6, RZ, UR8, R6 ;  /* 0x00000008ff067c19 */ /* 0x004fc80008011606 */
[----:B------:R-:W-:-:S05]  /*0480*/  LOP3.LUT R21, R6, 0x1, RZ, 0xc0, !PT ;  /* 0x0000000106157812 */ /* 0x000fca00078ec0ff */
[----:B------:R1:W-:Y:S04]  /*0490*/  STG.E desc[UR4][R10.64], R21 ;  /* 0x000000150a007986 */ /* 0x0003e8000c101904 */
[----:B------:R-:W2:Y:S01]  /*04a0*/  LDG.E R6, desc[UR4][R12.64] ;  /* 0x000000040c067981 */ /* 0x000ea2000c1e1900 */
[----:B------:R-:W-:-:S04]  /*04b0*/  IMAD.WIDE R14, R0, 0x4, R10 ;  /* 0x00000004000e7825 */ /* 0x000fc800078e020a */
[----:B0-----:R-:W-:Y:S01]  /*04c0*/  IMAD.WIDE R16, R0, 0x4, R12 ;  /* 0x0000000400107825 */ /* 0x001fe200078e020c */
[----:B--2---:R-:W-:-:S04]  /*04d0*/  SHF.R.U32.HI R6, RZ, UR8, R6 ;  /* 0x00000008ff067c19 */ /* 0x004fc80008011606 */
[----:B------:R-:W-:-:S05]  /*04e0*/  LOP3.LUT R23, R6, 0x1, RZ, 0xc0, !PT ;  /* 0x0000000106177812 */ /* 0x000fca00078ec0ff */
[----:B------:R1:W-:Y:S04]  /*04f0*/  STG.E desc[UR4][R14.64], R23 ;  /* 0x000000170e007986 */ /* 0x0003e8000c101904 */
[----:B------:R-:W2:Y:S01]  /*0500*/  LDG.E R16, desc[UR4][R16.64] ;  /* 0x0000000410107981 */ /* 0x000ea2000c1e1900 */
[----:B------:R-:W-:-:S04]  /*0510*/  IMAD.WIDE R8, R0, 0x4, R14 ;  /* 0x0000000400087825 */ /* 0x000fc800078e020e */
[----:B------:R-:W-:-:S05]  /*0520*/  IMAD R7, R0, 0x4, R7 ;  /* 0x0000000400077824 */ /* 0x000fca00078e0207 */
[----:B------:R-:W-:Y:S02]  /*0530*/  ISETP.GE.AND P0, PT, R7, UR6, PT ;  /* 0x0000000607007c0c */ /* 0x000fe4000bf06270 */
[----:B--2---:R-:W-:-:S04]  /*0540*/  SHF.R.U32.HI R6, RZ, UR8, R16 ;  /* 0x00000008ff067c19 */ /* 0x004fc80008011610 */
[----:B------:R-:W-:-:S05]  /*0550*/  LOP3.LUT R19, R6, 0x1, RZ, 0xc0, !PT ;  /* 0x0000000106137812 */ /* 0x000fca00078ec0ff */
[----:B------:R1:W-:Y:S02]  /*0560*/  STG.E desc[UR4][R8.64], R19 ;  /* 0x0000001308007986 */ /* 0x0003e4000c101904 */
[----:B------:R-:W-:Y:S05]  /*0570*/  @!P0 BRA `(.L_x_5) ;  /* 0xfffffffc00948947 */ /* 0x000fea000383ffff */
[----:B------:R-:W-:Y:S05]  /*0580*/  EXIT ;  /* 0x000000000000794d */ /* 0x000fea0003800000 */
.L_x_6:
        /* <DEDUP_REMOVED lines=15> */
.L_x_21:


//--------------------- .text._Z8put_sumsPjS_i    --------------------------
	.section	.text._Z8put_sumsPjS_i,"ax",@progbits
	.align	128
        .global         _Z8put_sumsPjS_i
        .type           _Z8put_sumsPjS_i,@function
        .size           _Z8put_sumsPjS_i,(.L_x_22 - _Z8put_sumsPjS_i)
        .other          _Z8put_sumsPjS_i,@"STO_CUDA_ENTRY STV_DEFAULT"
_Z8put_sumsPjS_i:
.text._Z8put_sumsPjS_i:
[----:B------:R-:W-:Y:S01]  /*0000*/  LDC R1, c[0x0][0x37c] ;  /* 0x0000df00ff017b82 */ /* 0x000fe20000000800 */
[----:B------:R-:W0:Y:S07]  /*0010*/  S2R R3, SR_TID.X ;  /* 0x0000000000037919 */ /* 0x000e2e0000002100 */
[----:B------:R-:W0:Y:S01]  /*0020*/  S2UR UR4, SR_CTAID.X ;  /* 0x00000000000479c3 */ /* 0x000e220000002500 */
[----:B------:R-:W1:Y:S07]  /*0030*/  LDCU UR6, c[0x0][0x390] ;  /* 0x00007200ff0677ac */ /* 0x000e6e0008000800 */
[----:B------:R-:W0:Y:S02]  /*0040*/  LDC R0, c[0x0][0x360] ;  /* 0x0000d800ff007b82 */ /* 0x000e240000000800 */
[----:B0-----:R-:W-:Y:S01]  /*0050*/  IMAD R3, R0, UR4, R3 ;  /* 0x0000000400037c24 */ /* 0x001fe2000f8e0203 */
[----:B------:R-:W0:Y:S04]  /*0060*/  LDCU UR4, c[0x0][0x370] ;  /* 0x00006e00ff0477ac */ /* 0x000e280008000800 */
[----:B-1----:R-:W-:-:S13]  /*0070*/  ISETP.GE.AND P0, PT, R3, UR6, PT ;  /* 0x0000000603007c0c */ /* 0x002fda000bf06270 */
[----:B0-----:R-:W-:Y:S05]  /*0080*/  @P0 EXIT ;  /* 0x000000000000094d */ /* 0x001fea0003800000 */
[----:B------:R-:W-:Y:S01]  /*0090*/  IMAD R2, R0, UR4, RZ ;  /* 0x0000000400027c24 */ /* 0x000fe2000f8e02ff */
[----:B------:R-:W0:Y:S01]  /*00a0*/  LDCU.64 UR4, c[0x0][0x358] ;  /* 0x00006b00ff0477ac */ /* 0x000e220008000a00 */
[----:B------:R-:W-:Y:S02]  /*00b0*/  BSSY.RECONVERGENT B0, `(.L_x_7) ;  /* 0x000003f000007945 */ /* 0x000fe40003800200 */
[----:B------:R-:W1:Y:S01]  /*00c0*/  I2F.U32.RP R9, R2 ;  /* 0x0000000200097306 */ /* 0x000e620000209000 */
[C---:B------:R-:W-:Y:S01]  /*00d0*/  IADD3 R6, PT, PT, R2.reuse, R3, RZ ;  /* 0x0000000302067210 */ /* 0x040fe20007ffe0ff */
[----:B------:R-:W-:Y:S01]  /*00e0*/  IMAD.MOV R11, RZ, RZ, -R2 ;  /* 0x000000ffff0b7224 */ /* 0x000fe200078e0a02 */
[----:B------:R-:W-:Y:S02]  /*00f0*/  ISETP.NE.U32.AND P2, PT, R2, RZ, PT ;  /* 0x000000ff0200720c */ /* 0x000fe40003f45070 */
[C---:B------:R-:W-:Y:S02]  /*0100*/  ISETP.GE.AND P0, PT, R6.reuse, UR6, PT ;  /* 0x0000000606007c0c */ /* 0x040fe4000bf06270 */
[----:B------:R-:W-:-:S02]  /*0110*/  VIMNMX R7, PT, PT, R6, UR6, !PT ;  /* 0x0000000606077c48 */ /* 0x000fc4000ffe0100 */
[----:B------:R-:W-:-:S04]  /*0120*/  SEL R8, RZ, 0x1, P0 ;  /* 0x00000001ff087807 */ /* 0x000fc80000000000 */
[----:B------:R-:W-:Y:S01]  /*0130*/  IADD3 R7, PT, PT, R7, -R6, -R8 ;  /* 0x8000000607077210 */ /* 0x000fe20007ffe808 */
[----:B-1----:R-:W1:Y:S02]  /*0140*/  MUFU.RCP R9, R9 ;  /* 0x0000000900097308 */ /* 0x002e640000001000 */
[----:B-1----:R-:W-:-:S06]  /*0150*/  VIADD R4, R9, 0xffffffe ;  /* 0x0ffffffe09047836 */ /* 0x002fcc0000000000 */
[----:B------:R1:W2:Y:S02]  /*0160*/  F2I.FTZ.U32.TRUNC.NTZ R5, R4 ;  /* 0x0000000400057305 */ /* 0x0002a4000021f000 */
[----:B-1----:R-:W-:Y:S02]  /*0170*/  IMAD.MOV.U32 R4, RZ, RZ, RZ ;  /* 0x000000ffff047224 */ /* 0x002fe400078e00ff */
[----:B--2---:R-:W-:-:S04]  /*0180*/  IMAD R11, R11, R5, RZ ;  /* 0x000000050b0b7224 */ /* 0x004fc800078e02ff */
[----:B------:R-:W-:-:S06]  /*0190*/  IMAD.HI.U32 R10, R5, R11, R4 ;  /* 0x0000000b050a7227 */ /* 0x000fcc00078e0004 */
[----:B------:R-:W-:-:S04]  /*01a0*/  IMAD.HI.U32 R5, R10, R7, RZ ;  /* 0x000000070a057227 */ /* 0x000fc800078e00ff */
[----:B------:R-:W-:-:S04]  /*01b0*/  IMAD.MOV R4, RZ, RZ, -R5 ;  /* 0x000000ffff047224 */ /* 0x000fc800078e0a05 */
[----:B------:R-:W-:-:S05]  /*01c0*/  IMAD R7, R2, R4, R7 ;  /* 0x0000000402077224 */ /* 0x000fca00078e0207 */
[----:B------:R-:W-:-:S13]  /*01d0*/  ISETP.GE.U32.AND P0, PT, R7, R2, PT ;  /* 0x000000020700720c */ /* 0x000fda0003f06070 */
[----:B------:R-:W-:Y:S01]  /*01e0*/  @P0 IADD3 R7, PT, PT, -R2, R7, RZ ;  /* 0x0000000702070210 */ /* 0x000fe20007ffe1ff */
[----:B------:R-:W-:-:S03]  /*01f0*/  @P0 VIADD R5, R5, 0x1 ;  /* 0x0000000105050836 */ /* 0x000fc60000000000 */
[----:B------:R-:W-:-:S13]  /*0200*/  ISETP.GE.U32.AND P1, PT, R7, R2, PT ;  /* 0x000000020700720c */ /* 0x000fda0003f26070 */
[----:B------:R-:W-:Y:S02]  /*0210*/  @P1 IADD3 R5, PT, PT, R5, 0x1, RZ ;  /* 0x0000000105051810 */ /* 0x000fe40007ffe0ff */
[----:B------:R-:W-:-:S05]  /*0220*/  @!P2 LOP3.LUT R5, RZ, R2, RZ, 0x33, !PT ;  /* 0x00000002ff05a212 */ /* 0x000fca00078e33ff */
[----:B------:R-:W-:-:S05]  /*0230*/  IMAD.IADD R8, R8, 0x1, R5 ;  /* 0x0000000108087824 */ /* 0x000fca00078e0205 */
[C---:B------:R-:W-:Y:S02]  /*0240*/  LOP3.LUT R4, R8.reuse, 0x3, RZ, 0xc0, !PT ;  /* 0x0000000308047812 */ /* 0x040fe400078ec0ff */
[----:B------:R-:W-:Y:S02]  /*0250*/  ISETP.GE.U32.AND P0, PT, R8, 0x3, PT ;  /* 0x000000030800780c */ /* 0x000fe40003f06070 */
[----:B------:R-:W-:-:S13]  /*0260*/  ISETP.NE.AND P1, PT, R4, 0x3, PT ;  /* 0x000000030400780c */ /* 0x000fda0003f25270 */
[----:B0-----:R-:W-:Y:S05]  /*0270*/  @!P1 BRA `(.L_x_8) ;  /* 0x0000000000889947 */ /* 0x001fea0003800000 */
[----:B------:R-:W0:Y:S01]  /*0280*/  I2F.U32.RP R11, R0 ;  /* 0x00000000000b7306 */ /* 0x000e220000209000 */
[----:B------:R-:W1:Y:S01]  /*0290*/  LDC.64 R4, c[0x0][0x380] ;  /* 0x0000e000ff047b82 */ /* 0x000e620000000a00 */
[----:B------:R-:W-:Y:S02]  /*02a0*/  IADD3 R8, PT, PT, R8, 0x1, RZ ;  /* 0x0000000108087810 */ /* 0x000fe40007ffe0ff */
[----:B------:R-:W-:Y:S02]  /*02b0*/  ISETP.NE.U32.AND P1, PT, R0, RZ, PT ;  /* 0x000000ff0000720c */ /* 0x000fe40003f25070 */
[----:B------:R-:W-:Y:S01]  /*02c0*/  LOP3.LUT R10, R8, 0x3, RZ, 0xc0, !PT ;  /* 0x00000003080a7812 */ /* 0x000fe200078ec0ff */
[----:B------:R-:W-:Y:S01]  /*02d0*/  IMAD.MOV.U32 R8, RZ, RZ, RZ ;  /* 0x000000ffff087224 */ /* 0x000fe200078e00ff */
[----:B------:R-:W-:Y:S01]  /*02e0*/  LOP3.LUT R15, RZ, R0, RZ, 0x33, !PT ;  /* 0x00000000ff0f7212 */ /* 0x000fe200078e33ff */
[----:B------:R-:W2:Y:S01]  /*02f0*/  LDC.64 R6, c[0x0][0x388] ;  /* 0x0000e200ff067b82 */ /* 0x000ea20000000a00 */
[----:B------:R-:W-:Y:S01]  /*0300*/  IADD3 R12, PT, PT, -R10, RZ, RZ ;  /* 0x000000ff0a0c7210 */ /* 0x000fe20007ffe1ff */
[----:B0-----:R-:W0:Y:S02]  /*0310*/  MUFU.RCP R11, R11 ;  /* 0x0000000b000b7308 */ /* 0x001e240000001000 */
[----:B0-----:R-:W-:-:S06]  /*0320*/  IADD3 R9, PT, PT, R11, 0xffffffe, RZ ;  /* 0x0ffffffe0b097810 */ /* 0x001fcc0007ffe0ff */
[----:B------:R-:W0:Y:S02]  /*0330*/  F2I.FTZ.U32.TRUNC.NTZ R9, R9 ;  /* 0x0000000900097305 */ /* 0x000e24000021f000 */
[----:B0-----:R-:W-:-:S04]  /*0340*/  IMAD.MOV R13, RZ, RZ, -R9 ;  /* 0x000000ffff0d7224 */ /* 0x001fc800078e0a09 */
[----:B------:R-:W-:-:S04]  /*0350*/  IMAD R13, R13, R0, RZ ;  /* 0x000000000d0d7224 */ /* 0x000fc800078e02ff */
[----:B-12---:R-:W-:-:S07]  /*0360*/  IMAD.HI.U32 R14, R9, R13, R8 ;  /* 0x0000000d090e7227 */ /* 0x006fce00078e0008 */
.L_x_9:
[----:B0-----:R-:W-:-:S04]  /*0370*/  IMAD.HI.U32 R8, R14, R3, RZ ;  /* 0x000000030e087227 */ /* 0x001fc800078e00ff */
[----:B------:R-:W-:-:S04]  /*0380*/  IMAD.MOV R9, RZ, RZ, -R8 ;  /* 0x000000ffff097224 */ /* 0x000fc800078e0a08 */
[----:B------:R-:W-:-:S05]  /*0390*/  IMAD R9, R0, R9, R3 ;  /* 0x0000000900097224 */ /* 0x000fca00078e0203 */
[----:B------:R-:W-:-:S13]  /*03a0*/  ISETP.GE.U32.AND P2, PT, R9, R0, PT ;  /* 0x000000000900720c */ /* 0x000fda0003f46070 */
[----:B------:R-:W-:Y:S01]  /*03b0*/  @P2 IADD3 R9, PT, PT, R9, -R0, RZ ;  /* 0x8000000009092210 */ /* 0x000fe20007ffe0ff */
[----:B------:R-:W-:-:S03]  /*03c0*/  @P2 VIADD R8, R8, 0x1 ;  /* 0x0000000108082836 */ /* 0x000fc60000000000 */
[----:B------:R-:W-:-:S13]  /*03d0*/  ISETP.GE.U32.AND P3, PT, R9, R0, PT ;  /* 0x000000000900720c */ /* 0x000fda0003f66070 */
[----:B------:R-:W-:-:S04]  /*03e0*/  @P3 IADD3 R8, PT, PT, R8, 0x1, RZ ;  /* 0x0000000108083810 */ /* 0x000fc80007ffe0ff */
[----:B------:R-:W-:Y:S01]  /*03f0*/  SEL R11, R15, R8, !P1 ;  /* 0x000000080f0b7207 */ /* 0x000fe20004800000 */
[----:B------:R-:W-:-:S04]  /*0400*/  IMAD.WIDE R8, R3, 0x4, R4 ;  /* 0x0000000403087825 */ /* 0x000fc800078e0204 */
[----:B------:R-:W-:Y:S01]  /*0410*/  IMAD.WIDE.U32 R10, R11, 0x4, R6 ;  /* 0x000000040b0a7825 */ /* 0x000fe200078e0006 */
[----:B------:R-:W2:Y:S05]  /*0420*/  LDG.E R13, desc[UR4][R8.64] ;  /* 0x00000004080d7981 */ /* 0x000eaa000c1e1900 */
[----:B------:R-:W2:Y:S01]  /*0430*/  LDG.E R10, desc[UR4][R10.64] ;  /* 0x000000040a0a7981 */ /* 0x000ea2000c1e1900 */
[----:B------:R-:W-:Y:S01]  /*0440*/  IADD3 R12, PT, PT, R12, 0x1, RZ ;  /* 0x000000010c0c7810 */ /* 0x000fe20007ffe0ff */
[----:B------:R-:W-:-:S03]  /*0450*/  IMAD.IADD R3, R2, 0x1, R3 ;  /* 0x0000000102037824 */ /* 0x000fc600078e0203 */
[----:B------:R-:W-:Y:S01]  /*0460*/  ISETP.NE.AND P2, PT, R12, RZ, PT ;  /* 0x000000ff0c00720c */ /* 0x000fe20003f45270 */
[----:B--2---:R-:W-:-:S05]  /*0470*/  IMAD.IADD R13, R13, 0x1, R10 ;  /* 0x000000010d0d7824 */ /* 0x004fca00078e020a */
[----:B------:R0:W-:Y:S07]  /*0480*/  STG.E desc[UR4][R8.64], R13 ;  /* 0x0000000d08007986 */ /* 0x0001ee000c101904 */
[----:B------:R-:W-:Y:S05]  /*0490*/  @P2 BRA `(.L_x_9) ;  /* 0xfffffffc00b42947 */ /* 0x000fea000383ffff */
.L_x_8:
[----:B------:R-:W-:Y:S05]  /*04a0*/  BSYNC.RECONVERGENT B0 ;  /* 0x0000000000007941 */ /* 0x000fea0003800200 */
.L_x_7:
[----:B------:R-:W-:Y:S05]  /*04b0*/  @!P0 EXIT ;  /* 0x000000000000894d */ /* 0x000fea0003800000 */
[----:B0-----:R-:W0:Y:S01]  /*04c0*/  I2F.U32.RP R8, R0 ;  /* 0x0000000000087306 */ /* 0x001e220000209000 */
[----:B------:R-:W1:Y:S01]  /*04d0*/  LDC.64 R4, c[0x0][0x380] ;  /* 0x0000e000ff047b82 */ /* 0x000e620000000a00 */
[----:B------:R-:W-:Y:S01]  /*04e0*/  HFMA2 R10, -RZ, RZ, 0, 0 ;  /* 0x00000000ff0a7431 */ /* 0x000fe200000001ff */
[----:B------:R-:W-:-:S06]  /*04f0*/  ISETP.NE.U32.AND P0, PT, R0, RZ, PT ;  /* 0x000000ff0000720c */ /* 0x000fcc0003f05070 */
[----:B------:R-:W2:Y:S01]  /*0500*/  LDC.64 R6, c[0x0][0x388] ;  /* 0x0000e200ff067b82 */ /* 0x000ea20000000a00 */
[----:B0-----:R-:W0:Y:S02]  /*0510*/  MUFU.RCP R8, R8 ;  /* 0x0000000800087308 */ /* 0x001e240000001000 */
[----:B0-----:R-:W-:Y:S02]  /*0520*/  IADD3 R11, PT, PT, R8, 0xffffffe, RZ ;  /* 0x0ffffffe080b7810 */ /* 0x001fe40007ffe0ff */
[----:B------:R-:W-:-:S04]  /*0530*/  LOP3.LUT R8, RZ, R0, RZ, 0x33, !PT ;  /* 0x00000000ff087212 */ /* 0x000fc800078e33ff */
[----:B------:R-:W0:Y:S02]  /*0540*/  F2I.FTZ.U32.TRUNC.NTZ R11, R11 ;  /* 0x0000000b000b7305 */ /* 0x000e24000021f000 */
[----:B0-----:R-:W-:-:S04]  /*0550*/  IMAD.MOV R9, RZ, RZ, -R11 ;  /* 0x000000ffff097224 */ /* 0x001fc800078e0a0b */
[----:B------:R-:W-:-:S04]  /*0560*/  IMAD R9, R9, R0, RZ ;  /* 0x0000000009097224 */ /* 0x000fc800078e02ff */
[----:B-12---:R-:W-:-:S07]  /*0570*/  IMAD.HI.U32 R10, R11, R9, R10 ;  /* 0x000000090b0a7227 */ /* 0x006fce00078e000a */
.L_x_10:
[----:B------:R-:W-:-:S04]  /*0580*/  IMAD.HI.U32 R9, R10, R3, RZ ;  /* 0x000000030a097227 */ /* 0x000fc800078e00ff */
[----:B------:R-:W-:Y:S02]  /*0590*/  IMAD.MOV R11, RZ, RZ, -R9 ;  /* 0x000000ffff0b7224 */ /* 0x000fe400078e0a09 */
[----:B------:R-:W-:-:S04]  /*05a0*/  IMAD.WIDE R12, R3, 0x4, R4 ;  /* 0x00000004030c7825 */ /* 0x000fc800078e0204 */
[----:B------:R-:W-:-:S05]  /*05b0*/  IMAD R11, R0, R11, R3 ;  /* 0x0000000b000b7224 */ /* 0x000fca00078e0203 */
[----:B------:R-:W-:-:S13]  /*05c0*/  ISETP.GE.U32.AND P1, PT, R11, R0, PT ;  /* 0x000000000b00720c */ /* 0x000fda0003f26070 */
[----:B------:R-:W-:Y:S01]  /*05d0*/  @P1 IADD3 R11, PT, PT, R11, -R0, RZ ;  /* 0x800000000b0b1210 */ /* 0x000fe20007ffe0ff */
[----:B------:R-:W-:-:S03]  /*05e0*/  @P1 VIADD R9, R9, 0x1 ;  /* 0x0000000109091836 */ /* 0x000fc60000000000 */
[----:B------:R-:W-:-:S13]  /*05f0*/  ISETP.GE.U32.AND P2, PT, R11, R0, PT ;  /* 0x000000000b00720c */ /* 0x000fda0003f46070 */
[----:B------:R-:W-:-:S04]  /*0600*/  @P2 IADD3 R9, PT, PT, R9, 0x1, RZ ;  /* 0x0000000109092810 */ /* 0x000fc80007ffe0ff */
[----:B------:R-:W-:Y:S02]  /*0610*/  SEL R15, R8, R9, !P0 ;  /* 0x00000009080f7207 */ /* 0x000fe40004000000 */
[----:B------:R-:W2:Y:S03]  /*0620*/  LDG.E R9, desc[UR4][R12.64] ;  /* 0x000000040c097981 */ /* 0x000ea6000c1e1900 */
[----:B------:R-:W-:-:S06]  /*0630*/  IMAD.WIDE.U32 R14, R15, 0x4, R6 ;  /* 0x000000040f0e7825 */ /* 0x000fcc00078e0006 */
[----:B------:R-:W2:Y:S01]  /*0640*/  LDG.E R14, desc[UR4][R14.64] ;  /* 0x000000040e0e7981 */ /* 0x000ea2000c1e1900 */
[----:B------:R-:W-:-:S04]  /*0650*/  IMAD.IADD R19, R2, 0x1, R3 ;  /* 0x0000000102137824 */ /* 0x000fc800078e0203 */
[----:B------:R-:W-:-:S05]  /*0660*/  IMAD.HI.U32 R3, R10, R19, RZ ;  /* 0x000000130a037227 */ /* 0x000fca00078e00ff */
[----:B------:R-:W-:-:S05]  /*0670*/  IADD3 R11, PT, PT, -R3, RZ, RZ ;  /* 0x000000ff030b7210 */ /* 0x000fca0007ffe1ff */
[----:B------:R-:W-:-:S05]  /*0680*/  IMAD R11, R0, R11, R19 ;  /* 0x0000000b000b7224 */ /* 0x000fca00078e0213 */
[----:B------:R-:W-:-:S13]  /*0690*/  ISETP.GE.U32.AND P1, PT, R11, R0, PT ;  /* 0x000000000b00720c */ /* 0x000fda0003f26070 */
[----:B------:R-:W-:-:S05]  /*06a0*/  @P1 IMAD.IADD R11, R11, 0x1, -R0 ;  /* 0x000000010b0b1824 */ /* 0x000fca00078e0a00 */
[----:B------:R-:W-:Y:S02]  /*06b0*/  ISETP.GE.U32.AND P2, PT, R11, R0, PT ;  /* 0x000000000b00720c */ /* 0x000fe40003f46070 */
[----:B------:R-:W-:-:S11]  /*06c0*/  @P1 IADD3 R3, PT, PT, R3, 0x1, RZ ;  /* 0x0000000103031810 */ /* 0x000fd60007ffe0ff */
[----:B------:R-:W-:-:S05]  /*06d0*/  @P2 VIADD R3, R3, 0x1 ;  /* 0x0000000103032836 */ /* 0x000fca0000000000 */
[----:B------:R-:W-:-:S05]  /*06e0*/  SEL R17, R8, R3, !P0 ;  /* 0x0000000308117207 */ /* 0x000fca0004000000 */
[----:B------:R-:W-:Y:S01]  /*06f0*/  IMAD.WIDE.U32 R16, R17, 0x4, R6 ;  /* 0x0000000411107825 */ /* 0x000fe200078e0006 */
[----:B--2---:R-:W-:-:S03]  /*0700*/  IADD3 R9, PT, PT, R9, R14, RZ ;  /* 0x0000000e09097210 */ /* 0x004fc60007ffe0ff */
[C---:B------:R-:W-:Y:S02]  /*0710*/  IMAD.WIDE R14, R2.reuse, 0x4, R12 ;  /* 0x00000004020e7825 */ /* 0x040fe400078e020c */
[----:B------:R0:W-:Y:S04]  /*0720*/  STG.E desc[UR4][R12.64], R9 ;  /* 0x000000090c007986 */ /* 0x0001e8000c101904 */
[----:B------:R1:W2:Y:S04]  /*0730*/  LDG.E R16, desc[UR4][R16.64] ;  /* 0x0000000410107981 */ /* 0x0002a8000c1e1900 */
        /* <DEDUP_REMOVED lines=10> */
[----:B-1----:R-:W-:Y:S01]  /*07e0*/  SEL R17, R8, R19, !P0 ;  /* 0x0000001308117207 */ /* 0x002fe20004000000 */
[----:B0-----:R-:W-:Y:S01]  /*07f0*/  IMAD.WIDE R12, R2, 0x4, R14 ;  /* 0x00000004020c7825 */ /* 0x001fe200078e020e */
[----:B--2---:R-:W-:-:S03]  /*0800*/  IADD3 R3, PT, PT, R3, R16, RZ ;  /* 0x0000001003037210 */ /* 0x004fc60007ffe0ff */
[----:B------:R-:W-:Y:S02]  /*0810*/  IMAD.WIDE.U32 R16, R17, 0x4, R6 ;  /* 0x0000000411107825 */ /* 0x000fe400078e0006 */
        /* <DEDUP_REMOVED lines=17> */
[----:B------:R-:W2:Y:S04]  /*0930*/  LDG.E R16, desc[UR4][R16.64] ;  /* 0x0000000410107981 */ /* 0x000ea8000c1e1900 */
[----:B------:R-:W2:Y:S02]  /*0940*/  LDG.E R3, desc[UR4][R14.64] ;  /* 0x000000040e037981 */ /* 0x000ea4000c1e1900 */
[----:B--2---:R-:W-:Y:S01]  /*0950*/  IMAD.IADD R19, R3, 0x1, R16 ;  /* 0x0000000103137824 */ /* 0x004fe200078e0210 */
[----:B------:R-:W-:-:S04]  /*0960*/  IADD3 R3, PT, PT, R2, R11, RZ ;  /* 0x0000000b02037210 */ /* 0x000fc80007ffe0ff */
[----:B------:R0:W-:Y:S01]  /*0970*/  STG.E desc[UR4][R14.64], R19 ;  /* 0x000000130e007986 */ /* 0x0001e2000c101904 */
[----:B------:R-:W-:-:S13]  /*0980*/  ISETP.GE.AND P1, PT, R3, UR6, PT ;  /* 0x0000000603007c0c */ /* 0x000fda000bf26270 */
[----:B0-----:R-:W-:Y:S05]  /*0990*/  @!P1 BRA `(.L_x_10) ;  /* 0xfffffff800f89947 */ /* 0x001fea000383ffff */
[----:B------:R-:W-:Y:S05]  /*09a0*/  EXIT ;  /* 0x000000000000794d */ /* 0x000fea0003800000 */
.L_x_11:
        /* <DEDUP_REMOVED lines=13> */
.L_x_22:


//--------------------- .text._Z12bleloch_scanPjS_i --------------------------
	.section	.text._Z12bleloch_scanPjS_i,"ax",@progbits
	.align	128
        .global         _Z12bleloch_scanPjS_i
        .type           _Z12bleloch_scanPjS_i,@function
        .size           _Z12bleloch_scanPjS_i,(.L_x_23 - _Z12bleloch_scanPjS_i)
        .other          _Z12bleloch_scanPjS_i,@"STO_CUDA_ENTRY STV_DEFAULT"
_Z12bleloch_scanPjS_i:
.text._Z12bleloch_scanPjS_i:
[----:B------:R-:W-:Y:S08]  /*0000*/  LDC R1, c[0x0][0x37c] ;  /* 0x0000df00ff017b82 */ /* 0x000ff00000000800 */
[----:B------:R-:W0:Y:S02]  /*0010*/  LDC R0, c[0x0][0x390] ;  /* 0x0000e400ff007b82 */ /* 0x000e240000000800 */
[----:B0-----:R-:W-:-:S13]  /*0020*/  ISETP.GE.AND P0, PT, R0, 0x1, PT ;  /* 0x000000010000780c */ /* 0x001fda0003f06270 */
[----:B------:R-:W-:Y:S05]  /*0030*/  @!P0 EXIT ;  /* 0x000000000000894d */ /* 0x000fea0003800000 */
[----:B------:R-:W0:Y:S01]  /*0040*/  S2R R0, SR_TID.X ;  /* 0x0000000000007919 */ /* 0x000e220000002100 */
[----:B------:R-:W1:Y:S01]  /*0050*/  S2UR UR5, SR_CgaCtaId ;  /* 0x00000000000579c3 */ /* 0x000e620000008800 */
[----:B------:R-:W2:Y:S01]  /*0060*/  LDCU UR7, c[0x0][0x360] ;  /* 0x00006c00ff0777ac */ /* 0x000ea20008000800 */
[----:B------:R-:W-:Y:S01]  /*0070*/  IMAD.MOV.U32 R4, RZ, RZ, RZ ;  /* 0x000000ffff047224 */ /* 0x000fe200078e00ff */
[----:B------:R-:W3:Y:S01]  /*0080*/  S2R R5, SR_CTAID.X ;  /* 0x0000000000057919 */ /* 0x000ee20000002500 */
[----:B------:R-:W2:Y:S01]  /*0090*/  LDCU UR6, c[0x0][0x370] ;  /* 0x00006e00ff0677ac */ /* 0x000ea20008000800 */
[----:B------:R-:W-:Y:S01]  /*00a0*/  UMOV UR4, 0x400 ;  /* 0x0000040000047882 */ /* 0x000fe20000000000 */
[----:B------:R-:W4:Y:S01]  /*00b0*/  LDCU.64 UR8, c[0x0][0x358] ;  /* 0x00006b00ff0877ac */ /* 0x000f220008000a00 */
[----:B-1----:R-:W-:Y:S02]  /*00c0*/  ULEA UR4, UR5, UR4, 0x18 ;  /* 0x0000000405047291 */ /* 0x002fe4000f8ec0ff */
[----:B--2---:R-:W-:-:S02]  /*00d0*/  UIMAD UR5, UR7, UR6, URZ ;  /* 0x00000006070572a4 */ /* 0x004fc4000f8e02ff */
[----:B------:R-:W-:Y:S01]  /*00e0*/  ULEA UR6, UR7, UR4, 0x2 ;  /* 0x0000000407067291 */ /* 0x000fe2000f8e10ff */
[C---:B0-----:R-:W-:Y:S01]  /*00f0*/  VIADD R6, R0.reuse, 0x1 ;  /* 0x0000000100067836 */ /* 0x041fe20000000000 */
[----:B------:R-:W-:Y:S01]  /*0100*/  LEA R8, R0, UR4, 0x2 ;  /* 0x0000000400087c11 */ /* 0x000fe2000f8e10ff */
[----:B---34-:R-:W-:-:S09]  /*0110*/  IMAD R7, R5, UR7, R0 ;  /* 0x0000000705077c24 */ /* 0x018fd2000f8e0200 */
.L_x_18:
[----:B0-----:R-:W0:Y:S01]  /*0120*/  LDCU UR4, c[0x0][0x390] ;  /* 0x00007200ff0477ac */ /* 0x001e220008000800 */
[----:B------:R-:W-:-:S05]  /*0130*/  IMAD.IADD R11, R7, 0x1, R4 ;  /* 0x00000001070b7824 */ /* 0x000fca00078e0204 */
[----:B0-----:R-:W-:-:S13]  /*0140*/  ISETP.GE.U32.AND P0, PT, R11, UR4, PT ;  /* 0x000000040b007c0c */ /* 0x001fda000bf06070 */
[----:B-1----:R-:W-:Y:S05]  /*0150*/  @P0 EXIT ;  /* 0x000000000000094d */ /* 0x002fea0003800000 */
[----:B------:R-:W0:Y:S02]  /*0160*/  LDC.64 R2, c[0x0][0x380] ;  /* 0x0000e000ff027b82 */ /* 0x000e240000000a00 */
[----:B0-----:R-:W-:-:S05]  /*0170*/  IMAD.WIDE.U32 R2, R11, 0x4, R2 ;  /* 0x000000040b027825 */ /* 0x001fca00078e0002 */
[----:B------:R-:W2:Y:S01]  /*0180*/  LDG.E R11, desc[UR8][R2.64] ;  /* 0x00000008020b7981 */ /* 0x000ea2000c1e1900 */
[----:B------:R-:W-:Y:S01]  /*0190*/  UISETP.GE.U32.AND UP0, UPT, UR7, 0x2, UPT ;  /* 0x000000020700788c */ /* 0x000fe2000bf06070 */
[----:B------:R-:W-:Y:S02]  /*01a0*/  ISETP.NE.AND P1, PT, R0, RZ, PT ;  /* 0x000000ff0000720c */ /* 0x000fe40003f25270 */
[----:B--2---:R0:W-:Y:S01]  /*01b0*/  STS [R8], R11 ;  /* 0x0000000b08007388 */ /* 0x0041e20000000800 */
[----:B------:R-:W-:Y:S06]  /*01c0*/  BAR.SYNC.DEFER_BLOCKING 0x0 ;  /* 0x0000000000007b1d */ /* 0x000fec0000010000 */
[----:B------:R-:W-:Y:S05]  /*01d0*/  BRA.U !UP0, `(.L_x_12) ;  /* 0x0000000108387547 */ /* 0x000fea000b800000 */
[----:B0-----:R-:W-:-:S07]  /*01e0*/  HFMA2 R11, -RZ, RZ, 0, 1.1920928955078125e-07 ;  /* 0x00000002ff0b7431 */ /* 0x001fce00000001ff */
.L_x_13:
[----:B------:R-:W-:Y:S01]  /*01f0*/  SHF.R.U32.HI R13, RZ, 0x1, R11 ;  /* 0x00000001ff0d7819 */ /* 0x000fe2000001160b */
[----:B------:R-:W-:-:S04]  /*0200*/  VIADD R10, R11, 0xffffffff ;  /* 0xffffffff0b0a7836 */ /* 0x000fc80000000000 */
[----:B------:R-:W-:-:S05]  /*0210*/  IMAD.IADD R13, R6, 0x1, -R13 ;  /* 0x00000001060d7824 */ /* 0x000fca00078e0a0d */
[----:B------:R-:W-:-:S13]  /*0220*/  LOP3.LUT P0, RZ, R13, R10, RZ, 0xc0, !PT ;  /* 0x0000000a0dff7212 */ /* 0x000fda000780c0ff */
[C---:B------:R-:W-:Y:S01]  /*0230*/  @!P0 LEA R10, R11.reuse, R8, 0x1 ;  /* 0x000000080b0a8211 */ /* 0x040fe200078e08ff */
[----:B------:R-:W-:Y:S01]  /*0240*/  @!P0 LDS R13, [R8] ;  /* 0x00000000080d8984 */ /* 0x000fe20000000800 */
[----:B------:R-:W-:-:S03]  /*0250*/  IMAD.SHL.U32 R11, R11, 0x2, RZ ;  /* 0x000000020b0b7824 */ /* 0x000fc600078e00ff */
[----:B------:R-:W0:Y:S02]  /*0260*/  @!P0 LDS R12, [R10] ;  /* 0x000000000a0c8984 */ /* 0x000e240000000800 */
[----:B0-----:R-:W-:-:S05]  /*0270*/  @!P0 IMAD.IADD R13, R12, 0x1, R13 ;  /* 0x000000010c0d8824 */ /* 0x001fca00078e020d */
[----:B------:R1:W-:Y:S01]  /*0280*/  @!P0 STS [R10], R13 ;  /* 0x0000000d0a008388 */ /* 0x0003e20000000800 */
[----:B------:R-:W-:Y:S01]  /*0290*/  BAR.SYNC.DEFER_BLOCKING 0x0 ;  /* 0x0000000000007b1d */ /* 0x000fe20000010000 */
[----:B------:R-:W-:-:S13]  /*02a0*/  ISETP.GT.U32.AND P0, PT, R11, UR7, PT ;  /* 0x000000070b007c0c */ /* 0x000fda000bf04070 */
[----:B-1----:R-:W-:Y:S05]  /*02b0*/  @!P0 BRA `(.L_x_13) ;  /* 0xfffffffc00cc8947 */ /* 0x002fea000383ffff */
.L_x_12:
[----:B------:R-:W1:Y:S01]  /*02c0*/  @!P1 LDS R9, [UR6+-0x4] ;  /* 0xfffffc06ff099984 */ /* 0x000e620008000800 */
[----:B------:R-:W-:Y:S01]  /*02d0*/  UISETP.GE.U32.AND UP0, UPT, UR7, 0x2, UPT ;  /* 0x000000020700788c */ /* 0x000fe2000bf06070 */
[----:B------:R-:W-:Y:S02]  /*02e0*/  ISETP.NE.AND P0, PT, R0, RZ, PT ;  /* 0x000000ff0000720c */ /* 0x000fe40003f05270 */
[----:B------:R-:W-:Y:S01]  /*02f0*/  @!P1 STS [UR6+-0x4], RZ ;  /* 0xfffffcffff009988 */ /* 0x000fe20008000806 */
[----:B------:R-:W-:Y:S06]  /*0300*/  BAR.SYNC.DEFER_BLOCKING 0x0 ;  /* 0x0000000000007b1d */ /* 0x000fec0000010000 */
[----:B------:R-:W-:Y:S05]  /*0310*/  BRA.U !UP0, `(.L_x_14) ;  /* 0x0000000108947547 */ /* 0x000fea000b800000 */
[----:B------:R-:W-:-:S07]  /*0320*/  MOV R10, UR7 ;  /* 0x00000007000a7c02 */ /* 0x000fce0008000f00 */
.L_x_15:
[-C--:B------:R-:W-:Y:S02]  /*0330*/  IABS R16, R10.reuse ;  /* 0x0000000a00107213 */ /* 0x080fe40000000000 */
[----:B0-----:R-:W-:Y:S02]  /*0340*/  SHF.R.U32.HI R11, RZ, 0x1, R10 ;  /* 0x00000001ff0b7819 */ /* 0x001fe4000001160a */
[----:B------:R-:W0:Y:S01]  /*0350*/  I2F.RP R15, R16 ;  /* 0x00000010000f7306 */ /* 0x000e220000209400 */
[----:B------:R-:W-:Y:S02]  /*0360*/  IABS R19, R10 ;  /* 0x0000000a00137213 */ /* 0x000fe40000000000 */
[----:B------:R-:W-:-:S04]  /*0370*/  IADD3 R14, PT, PT, R6, -R11, RZ ;  /* 0x8000000b060e7210 */ /* 0x000fc80007ffe0ff */
[----:B------:R-:W-:Y:S02]  /*0380*/  IABS R18, R14 ;  /* 0x0000000e00127213 */ /* 0x000fe40000000000 */
[----:B------:R-:W-:Y:S01]  /*0390*/  ISETP.GE.AND P3, PT, R14, RZ, PT ;  /* 0x000000ff0e00720c */ /* 0x000fe20003f66270 */
[----:B0-----:R-:W0:Y:S02]  /*03a0*/  MUFU.RCP R15, R15 ;  /* 0x0000000f000f7308 */ /* 0x001e240000001000 */
[----:B0-----:R-:W-:Y:S02]  /*03b0*/  VIADD R12, R15, 0xffffffe ;  /* 0x0ffffffe0f0c7836 */ /* 0x001fe40000000000 */
[----:B------:R-:W-:-:S04]  /*03c0*/  IMAD.MOV R15, RZ, RZ, -R19 ;  /* 0x000000ffff0f7224 */ /* 0x000fc800078e0a13 */
[----:B------:R0:W2:Y:S02]  /*03d0*/  F2I.FTZ.U32.TRUNC.NTZ R13, R12 ;  /* 0x0000000c000d7305 */ /* 0x0000a4000021f000 */
[----:B0-----:R-:W-:Y:S02]  /*03e0*/  IMAD.MOV.U32 R12, RZ, RZ, RZ ;  /* 0x000000ffff0c7224 */ /* 0x001fe400078e00ff */
[----:B--2---:R-:W-:-:S04]  /*03f0*/  IMAD.MOV R17, RZ, RZ, -R13 ;  /* 0x000000ffff117224 */ /* 0x004fc800078e0a0d */
[----:B------:R-:W-:-:S04]  /*0400*/  IMAD R17, R17, R16, RZ ;  /* 0x0000001011117224 */ /* 0x000fc800078e02ff */
[----:B------:R-:W-:Y:S01]  /*0410*/  IMAD.HI.U32 R13, R13, R17, R12 ;  /* 0x000000110d0d7227 */ /* 0x000fe200078e000c */
[----:B------:R-:W-:-:S05]  /*0420*/  MOV R12, R18 ;  /* 0x00000012000c7202 */ /* 0x000fca0000000f00 */
[----:B------:R-:W-:-:S04]  /*0430*/  IMAD.HI.U32 R13, R13, R12, RZ ;  /* 0x0000000c0d0d7227 */ /* 0x000fc800078e00ff */
[----:B------:R-:W-:-:S05]  /*0440*/  IMAD R13, R13, R15, R12 ;  /* 0x0000000f0d0d7224 */ /* 0x000fca00078e020c */
[----:B------:R-:W-:-:S13]  /*0450*/  ISETP.GT.U32.AND P1, PT, R16, R13, PT ;  /* 0x0000000d1000720c */ /* 0x000fda0003f24070 */
[----:B------:R-:W-:Y:S01]  /*0460*/  @!P1 IMAD.IADD R13, R13, 0x1, -R16 ;  /* 0x000000010d0d9824 */ /* 0x000fe200078e0a10 */
[----:B------:R-:W-:-:S04]  /*0470*/  ISETP.NE.AND P1, PT, R10, RZ, PT ;  /* 0x000000ff0a00720c */ /* 0x000fc80003f25270 */
[----:B------:R-:W-:-:S13]  /*0480*/  ISETP.GT.U32.AND P2, PT, R16, R13, PT ;  /* 0x0000000d1000720c */ /* 0x000fda0003f44070 */
[----:B------:R-:W-:-:S05]  /*0490*/  @!P2 IMAD.IADD R13, R13, 0x1, -R16 ;  /* 0x000000010d0da824 */ /* 0x000fca00078e0a10 */
[----:B------:R-:W-:Y:S02]  /*04a0*/  @!P3 IADD3 R13, PT, PT, -R13, RZ, RZ ;  /* 0x000000ff0d0db210 */ /* 0x000fe40007ffe1ff */
[----:B------:R-:W-:-:S04]  /*04b0*/  @!P1 LOP3.LUT R13, RZ, R10, RZ, 0x33, !PT ;  /* 0x0000000aff0d9212 */ /* 0x000fc800078e33ff */
[----:B------:R-:W-:-:S13]  /*04c0*/  ISETP.NE.AND P1, PT, R13, RZ, PT ;  /* 0x000000ff0d00720c */ /* 0x000fda0003f25270 */
[----:B------:R-:W-:Y:S01]  /*04d0*/  @!P1 IMAD R12, R11, 0x4, R8 ;  /* 0x000000040b0c9824 */ /* 0x000fe200078e0208 */
[----:B------:R-:W-:Y:S04]  /*04e0*/  @!P1 LDS R14, [R8] ;  /* 0x00000000080e9984 */ /* 0x000fe80000000800 */
[----:B------:R-:W0:Y:S02]  /*04f0*/  @!P1 LDS R13, [R12] ;  /* 0x000000000c0d9984 */ /* 0x000e240000000800 */
[----:B0-----:R-:W-:-:S05]  /*0500*/  @!P1 IMAD.IADD R15, R13, 0x1, R14 ;  /* 0x000000010d0f9824 */ /* 0x001fca00078e020e */
[----:B------:R2:W-:Y:S04]  /*0510*/  @!P1 STS [R12], R15 ;  /* 0x0000000f0c009388 */ /* 0x0005e80000000800 */
[----:B------:R2:W-:Y:S01]  /*0520*/  @!P1 STS [R8], R13 ;  /* 0x0000000d08009388 */ /* 0x0005e20000000800 */
[----:B------:R-:W-:Y:S01]  /*0530*/  BAR.SYNC.DEFER_BLOCKING 0x0 ;  /* 0x0000000000007b1d */ /* 0x000fe20000010000 */
[----:B------:R-:W-:Y:S02]  /*0540*/  ISETP.GT.U32.AND P1, PT, R10, 0x3, PT ;  /* 0x000000030a00780c */ /* 0x000fe40003f24070 */
[----:B------:R-:W-:-:S11]  /*0550*/  MOV R10, R11 ;  /* 0x0000000b000a7202 */ /* 0x000fd60000000f00 */
[----:B--2---:R-:W-:Y:S05]  /*0560*/  @P1 BRA `(.L_x_15) ;  /* 0xfffffffc00701947 */ /* 0x004fea000383ffff */
.L_x_14:
[----:B------:R-:W-:Y:S04]  /*0570*/  BSSY.RECONVERGENT B0, `(.L_x_16) ;  /* 0x0000018000007945 */ /* 0x000fe80003800200 */
[----:B------:R-:W-:Y:S05]  /*0580*/  @P0 BRA `(.L_x_17) ;  /* 0x0000000000580947 */ /* 0x000fea0003800000 */
[----:B------:R-:W2:Y:S01]  /*0590*/  I2F.U32.RP R12, UR7 ;  /* 0x00000007000c7d06 */ /* 0x000ea20008209000 */
[----:B------:R-:W-:-:S07]  /*05a0*/  ISETP.NE.U32.AND P2, PT, RZ, UR7, PT ;  /* 0x00000007ff007c0c */ /* 0x000fce000bf45070 */
[----:B--2---:R-:W2:Y:S02]  /*05b0*/  MUFU.RCP R12, R12 ;  /* 0x0000000c000c7308 */ /* 0x004ea40000001000 */
[----:B--2---:R-:W-:-:S06]  /*05c0*/  VIADD R10, R12, 0xffffffe ;  /* 0x0ffffffe0c0a7836 */ /* 0x004fcc0000000000 */
[----:B0-----:R0:W2:Y:S02]  /*05d0*/  F2I.FTZ.U32.TRUNC.NTZ R11, R10 ;  /* 0x0000000a000b7305 */ /* 0x0010a4000021f000 */
[----:B0-----:R-:W-:Y:S02]  /*05e0*/  HFMA2 R10, -RZ, RZ, 0, 0 ;  /* 0x00000000ff0a7431 */ /* 0x001fe400000001ff */
[----:B--2---:R-:W-:-:S04]  /*05f0*/  IMAD.MOV R13, RZ, RZ, -R11 ;  /* 0x000000ffff0d7224 */ /* 0x004fc800078e0a0b */
[----:B------:R-:W-:-:S04]  /*0600*/  IMAD R13, R13, UR7, RZ ;  /* 0x000000070d0d7c24 */ /* 0x000fc8000f8e02ff */
[----:B------:R-:W-:-:S06]  /*0610*/  IMAD.HI.U32 R11, R11, R13, R10 ;  /* 0x0000000d0b0b7227 */ /* 0x000fcc00078e000a */
[----:B------:R-:W-:-:S04]  /*0620*/  IMAD.HI.U32 R14, R11, R4, RZ ;  /* 0x000000040b0e7227 */ /* 0x000fc800078e00ff */
[----:B------:R-:W-:-:S04]  /*0630*/  IMAD.MOV R11, RZ, RZ, -R14 ;  /* 0x000000ffff0b7224 */ /* 0x000fc800078e0a0e */
[----:B------:R-:W-:-:S05]  /*0640*/  IMAD R11, R11, UR7, R4 ;  /* 0x000000070b0b7c24 */ /* 0x000fca000f8e0204 */
[----:B------:R-:W-:-:S13]  /*0650*/  ISETP.GE.U32.AND P0, PT, R11, UR7, PT ;  /* 0x000000070b007c0c */ /* 0x000fda000bf06070 */
[----:B------:R-:W-:Y:S01]  /*0660*/  @P0 VIADD R11, R11, -UR7 ;  /* 0x800000070b0b0c36 */ /* 0x000fe20008000000 */
[----:B------:R-:W-:-:S04]  /*0670*/  @P0 IADD3 R14, PT, PT, R14, 0x1, RZ ;  /* 0x000000010e0e0810 */ /* 0x000fc80007ffe0ff */
[----:B------:R-:W-:Y:S02]  /*0680*/  ISETP.GE.U32.AND P1, PT, R11, UR7, PT ;  /* 0x000000070b007c0c */ /* 0x000fe4000bf26070 */
[----:B------:R-:W0:Y:S11]  /*0690*/  LDC.64 R10, c[0x0][0x388] ;  /* 0x0000e200ff0a7b82 */ /* 0x000e360000000a00 */
[----:B------:R-:W-:Y:S01]  /*06a0*/  @P1 VIADD R14, R14, 0x1 ;  /* 0x000000010e0e1836 */ /* 0x000fe20000000000 */
[----:B------:R-:W-:-:S05]  /*06b0*/  @!P2 LOP3.LUT R14, RZ, UR7, RZ, 0x33, !PT ;  /* 0x00000007ff0eac12 */ /* 0x000fca000f8e33ff */
[----:B------:R-:W-:-:S04]  /*06c0*/  IMAD.IADD R13, R14, 0x1, R5 ;  /* 0x000000010e0d7824 */ /* 0x000fc800078e0205 */
[----:B0-----:R-:W-:-:S05]  /*06d0*/  IMAD.WIDE.U32 R10, R13, 0x4, R10 ;  /* 0x000000040d0a7825 */ /* 0x001fca00078e000a */
[----:B-1----:R2:W-:Y:S02]  /*06e0*/  STG.E desc[UR8][R10.64], R9 ;  /* 0x000000090a007986 */ /* 0x0025e4000c101908 */
.L_x_17:
[----:B------:R-:W-:Y:S05]  /*06f0*/  BSYNC.RECONVERGENT B0 ;  /* 0x0000000000007941 */ /* 0x000fea0003800200 */
.L_x_16:
[----:B0-2---:R-:W0:Y:S01]  /*0700*/  LDS R11, [R8] ;  /* 0x00000000080b7984 */ /* 0x005e220000000800 */
[----:B------:R-:W2:Y:S01]  /*0710*/  LDCU UR4, c[0x0][0x390] ;  /* 0x00007200ff0477ac */ /* 0x000ea20008000800 */
[----:B------:R-:W-:-:S04]  /*0720*/  IADD3 R4, PT, PT, R4, UR5, RZ ;  /* 0x0000000504047c10 */ /* 0x000fc8000fffe0ff */
[----:B--2---:R-:W-:Y:S01]  /*0730*/  ISETP.GE.AND P0, PT, R4, UR4, PT ;  /* 0x0000000404007c0c */ /* 0x004fe2000bf06270 */
[----:B0-----:R0:W-:-:S12]  /*0740*/  STG.E desc[UR8][R2.64], R11 ;  /* 0x0000000b02007986 */ /* 0x0011d8000c101908 */
[----:B------:R-:W-:Y:S05]  /*0750*/  @!P0 BRA `(.L_x_18) ;  /* 0xfffffff800708947 */ /* 0x000fea000383ffff */
[----:B------:R-:W-:Y:S05]  /*0760*/  EXIT ;  /* 0x000000000000794d */ /* 0x000fea0003800000 */
.L_x_19:
        /* <DEDUP_REMOVED lines=9> */
.L_x_23:


//--------------------- .nv.shared._Z9rank_swapPjS_iiS_ --------------------------
	.section	.nv.shared._Z9rank_swapPjS_iiS_,"aw",@nobits
	.sectionflags	@""
	.align	16
	.zero		1024


//--------------------- .nv.shared.reserved.0     --------------------------
	.section	.nv.shared.reserved.0,"aw",@nobits
	.weak		__nv_reservedSMEM_offset_0_alias
	.size		__nv_reservedSMEM_offset_0_alias, 0, 64
	.other		__nv_reservedSMEM_offset_0_alias,@"STO_CUDA_RESERVED_SHARED STV_DEFAULT"
__nv_reservedSMEM_offset_0_alias:
	.zero		0
	.zero		64


//--------------------- .nv.shared._Z8get_valsPjS_ii --------------------------
	.section	.nv.shared._Z8get_valsPjS_ii,"aw",@nobits
	.sectionflags	@""
	.align	16
	.zero		1024


//--------------------- .nv.shared._Z8put_sumsPjS_i --------------------------
	.section	.nv.shared._Z8put_sumsPjS_i,"aw",@nobits
	.sectionflags	@""
	.align	16
	.zero		1024


//--------------------- .nv.shared._Z12bleloch_scanPjS_i --------------------------
	.section	.nv.shared._Z12bleloch_scanPjS_i,"aw",@nobits
	.sectionflags	@""
	.align	16
	.zero		1024


//--------------------- .nv.constant0._Z9rank_swapPjS_iiS_ --------------------------
	.section	.nv.constant0._Z9rank_swapPjS_iiS_,"a",@progbits
	.sectionflags	@""
	.align	4
.nv.constant0._Z9rank_swapPjS_iiS_:
	.zero		928


//--------------------- .nv.constant0._Z8get_valsPjS_ii --------------------------
	.section	.nv.constant0._Z8get_valsPjS_ii,"a",@progbits
	.sectionflags	@""
	.align	4
.nv.constant0._Z8get_valsPjS_ii:
	.zero		920


//--------------------- .nv.constant0._Z8put_sumsPjS_i --------------------------
	.section	.nv.constant0._Z8put_sumsPjS_i,"a",@progbits
	.sectionflags	@""
	.align	4
.nv.constant0._Z8put_sumsPjS_i:
	.zero		916


//--------------------- .nv.constant0._Z12bleloch_scanPjS_i --------------------------
	.section	.nv.constant0._Z12bleloch_scanPjS_i,"a",@progbits
	.sectionflags	@""
	.align	4
.nv.constant0._Z12bleloch_scanPjS_i:
	.zero		916


//--------------------- SYMBOLS --------------------------

	.type		.nv.reservedSmem.offset0,@object
	.size		.nv.reservedSmem.offset0,0x4
	.type		.nv.reservedSmem.cap,@object
	.size		.nv.reservedSmem.cap,0x4
